// auto-generated by cutlass_sweep.gemm — config: {"arch": "sm_100", "cluster_m": 1, "cluster_n": 1, "dtype": "int8", "dtype_b": "int8", "layout": "nn", "stages": 0, "tile_k": 64, "tile_m": 64, "tile_n": 128}
#include "cutlass/cutlass.h"
#include "cutlass/gemm/collective/collective_builder.hpp"
#include "cutlass/gemm/device/gemm_universal_adapter.h"
#include "cutlass/gemm/kernel/gemm_universal.hpp"
#include "cutlass/epilogue/collective/collective_builder.hpp"

using ElemA = int8_t;
using ElemB = int8_t;
using ElemCD = int8_t;
using Acc  = int32_t;
using TileShape    = cute::Shape<cute::_64, cute::_128, cute::_64>;
using ClusterShape = cute::Shape<cute::_1, cute::_1, cute::_1>;

using CollectiveEpilogue = typename cutlass::epilogue::collective::CollectiveBuilder<
    cutlass::arch::Sm100, cutlass::arch::OpClassTensorOp,
    TileShape, ClusterShape,
    cutlass::epilogue::collective::EpilogueTileAuto,
    Acc, Acc,
    ElemCD, cutlass::layout::RowMajor, 128 / cutlass::sizeof_bits<ElemCD>::value,
    ElemCD, cutlass::layout::RowMajor, 128 / cutlass::sizeof_bits<ElemCD>::value,
    cutlass::epilogue::collective::EpilogueScheduleAuto
  >::CollectiveOp;

using CollectiveMainloop = typename cutlass::gemm::collective::CollectiveBuilder<
    cutlass::arch::Sm100, cutlass::arch::OpClassTensorOp,
    ElemA, cutlass::layout::RowMajor, 128 / cutlass::sizeof_bits<ElemA>::value,
    ElemB, cutlass::layout::RowMajor, 128 / cutlass::sizeof_bits<ElemB>::value,
    Acc,
    TileShape, ClusterShape,
    cutlass::gemm::collective::StageCountAutoCarveout<static_cast<int>(sizeof(typename CollectiveEpilogue::SharedStorage))>,
    cutlass::gemm::collective::KernelScheduleAuto
  >::CollectiveOp;

using GemmKernel = cutlass::gemm::kernel::GemmUniversal<
    cute::Shape<int,int,int,int>,
    CollectiveMainloop,
    CollectiveEpilogue
>;
using Gemm = cutlass::gemm::device::GemmUniversalAdapter<GemmKernel>;

// Force the device kernel symbol into the cubin without needing a host main.
auto* _anchor = &cutlass::device_kernel<GemmKernel>;


// ===== COMPILED SASS (sm_100a) =====

	.target	sm_100a

	.elftype	@"ET_EXEC"


//--------------------- .note.nv.tkinfo           --------------------------
	.section	.note.nv.tkinfo,"",@"SHT_NOTE"
	.sectionflags	@"SHF_NOTE_NV_TKINFO"
	.tkinfo
        /*0018*/ 	.word	0x00000002
        /*0030*/ 	.string	""
        /*0030*/ 	.string	"ptxas"
        /*0030*/ 	.string	"Cuda compilation tools, release 13.0, V13.0.88"
        /*0030*/ 	.string	"Build cuda_13.0.r13.0/compiler.36424714_0"
        /*0030*/ 	.string	"-arch sm_100a -m 64 "



//--------------------- .note.nv.cuinfo           --------------------------
	.section	.note.nv.cuinfo,"",@"SHT_NOTE"
	.sectionflags	@"SHF_NOTE_NV_CUINFO"
        /*0018*/ 	.short	0x0002
        /*001a*/ 	.short	0x0064
        /*001c*/ 	.short	0x0082
	.zero		2


//--------------------- .nv.info                  --------------------------
	.section	.nv.info,"",@"SHT_CUDA_INFO"
	.align	4


	//----- nvinfo : EIATTR_REGCOUNT
	.align		4
        /*0000*/ 	.byte	0x04, 0x2f
        /*0002*/ 	.short	(.L_19 - .L_18)
	.align		4
.L_18:
        /*0004*/ 	.word	index@(_ZN7cutlass13device_kernelINS_4gemm6kernel13GemmUniversalIN4cute5tupleIJiiiiEEENS1_10collective13CollectiveMmaINS1_35MainloopSm100TmaUmmaWarpSpecializedILi17ELi2ELi4ENS5_IJNS4_1CILi1EEESB_SB_EEEEENS5_IJNSA_ILi64EEENSA_ILi128EEESE_EEEaNS5_IJlSB_lEEEaNS5_IJSB_llEEENS4_8TiledMMAINS4_8MMA_AtomIJNS4_15SM100_MMA_S8_SSIaaiLi64ELi128ELNS4_4UMMA5MajorE0ELSN_1ELNSM_8SaturateE0EEEEEENS4_6LayoutISC_NS5_IJNSA_ILi0EEESS_SS_EEEEENS5_IJNS4_10UnderscoreESV_SV_EEEEENS4_13SM90_TMA_LOADENS4_14ComposedLayoutINS4_7SwizzleILi2ELi4ELi3EEENS4_18smem_ptr_flag_bitsILi8EEENSR_INS5_IJNSA_ILi8EEESE_EEENS5_IJSE_SB_EEEEEEEvNS4_8identityESY_NSZ_INS10_ILi3ELi4ELi3EEES13_NSR_INS5_IJSF_S14_EEENS5_IJSB_SF_EEEEEEEvS19_EENS_8epilogue10collective18CollectiveEpilogueINS1G_23Sm100TmaWarpSpecializedILi2ELi2ELi32ELb0ELb0EEEJSG_NS5_IJNSR_ISE_SB_EES1L_EEEaSH_aSH_NS1G_6fusion15FusionCallbacksIS1K_NS1N_17LinearCombinationIaiaiLNS_15FloatRoundStyleE2EEESG_S1M_JEEENS4_5SM1004TMEM4LOAD26SM100_TMEM_LOAD_16dp32b32xESY_S18_NS4_39AutoVectorizingCopyWithAssumedAlignmentILi128EEENS4_14SM90_TMA_STOREES18_S1Y_S1Y_EEEvvEEEEvNT_6ParamsE)
        /*0008*/ 	.word	0x0000007a


	//----- nvinfo : EIATTR_FRAME_SIZE
	.align		4
.L_19:
        /*000c*/ 	.byte	0x04, 0x11
        /*000e*/ 	.short	(.L_21 - .L_20)
	.align		4
.L_20:
        /*0010*/ 	.word	index@($__internal_2_$__cuda_sm10x_tcgen05_guardrail_trap_unallocated_columns_being_dealloced)
        /*0014*/ 	.word	0x00000000


	//----- nvinfo : EIATTR_FRAME_SIZE
	.align		4
.L_21:
        /*0018*/ 	.byte	0x04, 0x11
        /*001a*/ 	.short	(.L_23 - .L_22)
	.align		4
.L_22:
        /*001c*/ 	.word	index@($__internal_1_$__cuda_sm10x_tcgen05_guardrail_trap_phase_invalid_during_alloc)
        /*0020*/ 	.word	0x00000000


	//----- nvinfo : EIATTR_FRAME_SIZE
	.align		4
.L_23:
        /*0024*/ 	.byte	0x04, 0x11
        /*0026*/ 	.short	(.L_25 - .L_24)
	.align		4
.L_24:
        /*0028*/ 	.word	index@($__internal_0_$__cuda_sm10x_tcgen05_guardrail_trap_col_being_dealloced_not_returned_by_alloc)
        /*002c*/ 	.word	0x00000000


	//----- nvinfo : EIATTR_FRAME_SIZE
	.align		4
.L_25:
        /*0030*/ 	.byte	0x04, 0x11
        /*0032*/ 	.short	(.L_27 - .L_26)
	.align		4
.L_26:
        /*0034*/ 	.word	index@(_ZN7cutlass13device_kernelINS_4gemm6kernel13GemmUniversalIN4cute5tupleIJiiiiEEENS1_10collective13CollectiveMmaINS1_35MainloopSm100TmaUmmaWarpSpecializedILi17ELi2ELi4ENS5_IJNS4_1CILi1EEESB_SB_EEEEENS5_IJNSA_ILi64EEENSA_ILi128EEESE_EEEaNS5_IJlSB_lEEEaNS5_IJSB_llEEENS4_8TiledMMAINS4_8MMA_AtomIJNS4_15SM100_MMA_S8_SSIaaiLi64ELi128ELNS4_4UMMA5MajorE0ELSN_1ELNSM_8SaturateE0EEEEEENS4_6LayoutISC_NS5_IJNSA_ILi0EEESS_SS_EEEEENS5_IJNS4_10UnderscoreESV_SV_EEEEENS4_13SM90_TMA_LOADENS4_14ComposedLayoutINS4_7SwizzleILi2ELi4ELi3EEENS4_18smem_ptr_flag_bitsILi8EEENSR_INS5_IJNSA_ILi8EEESE_EEENS5_IJSE_SB_EEEEEEEvNS4_8identityESY_NSZ_INS10_ILi3ELi4ELi3EEES13_NSR_INS5_IJSF_S14_EEENS5_IJSB_SF_EEEEEEEvS19_EENS_8epilogue10collective18CollectiveEpilogueINS1G_23Sm100TmaWarpSpecializedILi2ELi2ELi32ELb0ELb0EEEJSG_NS5_IJNSR_ISE_SB_EES1L_EEEaSH_aSH_NS1G_6fusion15FusionCallbacksIS1K_NS1N_17LinearCombinationIaiaiLNS_15FloatRoundStyleE2EEESG_S1M_JEEENS4_5SM1004TMEM4LOAD26SM100_TMEM_LOAD_16dp32b32xESY_S18_NS4_39AutoVectorizingCopyWithAssumedAlignmentILi128EEENS4_14SM90_TMA_STOREES18_S1Y_S1Y_EEEvvEEEEvNT_6ParamsE)
        /*0038*/ 	.word	0x00000000


	//----- nvinfo : EIATTR_MIN_STACK_SIZE
	.align		4
.L_27:
        /*003c*/ 	.byte	0x04, 0x12
        /*003e*/ 	.short	(.L_29 - .L_28)
	.align		4
.L_28:
        /*0040*/ 	.word	index@(_ZN7cutlass13device_kernelINS_4gemm6kernel13GemmUniversalIN4cute5tupleIJiiiiEEENS1_10collective13CollectiveMmaINS1_35MainloopSm100TmaUmmaWarpSpecializedILi17ELi2ELi4ENS5_IJNS4_1CILi1EEESB_SB_EEEEENS5_IJNSA_ILi64EEENSA_ILi128EEESE_EEEaNS5_IJlSB_lEEEaNS5_IJSB_llEEENS4_8TiledMMAINS4_8MMA_AtomIJNS4_15SM100_MMA_S8_SSIaaiLi64ELi128ELNS4_4UMMA5MajorE0ELSN_1ELNSM_8SaturateE0EEEEEENS4_6LayoutISC_NS5_IJNSA_ILi0EEESS_SS_EEEEENS5_IJNS4_10UnderscoreESV_SV_EEEEENS4_13SM90_TMA_LOADENS4_14ComposedLayoutINS4_7SwizzleILi2ELi4ELi3EEENS4_18smem_ptr_flag_bitsILi8EEENSR_INS5_IJNSA_ILi8EEESE_EEENS5_IJSE_SB_EEEEEEEvNS4_8identityESY_NSZ_INS10_ILi3ELi4ELi3EEES13_NSR_INS5_IJSF_S14_EEENS5_IJSB_SF_EEEEEEEvS19_EENS_8epilogue10collective18CollectiveEpilogueINS1G_23Sm100TmaWarpSpecializedILi2ELi2ELi32ELb0ELb0EEEJSG_NS5_IJNSR_ISE_SB_EES1L_EEEaSH_aSH_NS1G_6fusion15FusionCallbacksIS1K_NS1N_17LinearCombinationIaiaiLNS_15FloatRoundStyleE2EEESG_S1M_JEEENS4_5SM1004TMEM4LOAD26SM100_TMEM_LOAD_16dp32b32xESY_S18_NS4_39AutoVectorizingCopyWithAssumedAlignmentILi128EEENS4_14SM90_TMA_STOREES18_S1Y_S1Y_EEEvvEEEEvNT_6ParamsE)
        /*0044*/ 	.word	0x00000000
.L_29:


//--------------------- .nv.compat                --------------------------
	.section	.nv.compat,"",@"SHT_CUDA_COMPAT_INFO"
	.align	4
        /*0000*/ 	.byte	0x02, 0x09, 0x01, 0x00, 0x02, 0x02, 0x03, 0x00, 0x02, 0x05, 0x06, 0x00, 0x03, 0x07, 0x01, 0x01
        /*0010*/ 	.byte	0x02, 0x03, 0x01, 0x00, 0x02, 0x06, 0x01, 0x00, 0x04, 0x0b, 0x08, 0x00, 0x01, 0x00, 0x00, 0x00
        /*0020*/ 	.byte	0x00, 0x00, 0x00, 0x00


//--------------------- .nv.info._ZN7cutlass13device_kernelINS_4gemm6kernel13GemmUniversalIN4cute5tupleIJiiiiEEENS1_10collective13CollectiveMmaINS1_35MainloopSm100TmaUmmaWarpSpecializedILi17ELi2ELi4ENS5_IJNS4_1CILi1EEESB_SB_EEEEENS5_IJNSA_ILi64EEENSA_ILi128EEESE_EEEaNS5_IJlSB_lEEEaNS5_IJSB_llEEENS4_8TiledMMAINS4_8MMA_AtomIJNS4_15SM100_MMA_S8_SSIaaiLi64ELi128ELNS4_4UMMA5MajorE0ELSN_1ELNSM_8SaturateE0EEEEEENS4_6LayoutISC_NS5_IJNSA_ILi0EEESS_SS_EEEEENS5_IJNS4_10UnderscoreESV_SV_EEEEENS4_13SM90_TMA_LOADENS4_14ComposedLayoutINS4_7SwizzleILi2ELi4ELi3EEENS4_18smem_ptr_flag_bitsILi8EEENSR_INS5_IJNSA_ILi8EEESE_EEENS5_IJSE_SB_EEEEEEEvNS4_8identityESY_NSZ_INS10_ILi3ELi4ELi3EEES13_NSR_INS5_IJSF_S14_EEENS5_IJSB_SF_EEEEEEEvS19_EENS_8epilogue10collective18CollectiveEpilogueINS1G_23Sm100TmaWarpSpecializedILi2ELi2ELi32ELb0ELb0EEEJSG_NS5_IJNSR_ISE_SB_EES1L_EEEaSH_aSH_NS1G_6fusion15FusionCallbacksIS1K_NS1N_17LinearCombinationIaiaiLNS_15FloatRoundStyleE2EEESG_S1M_JEEENS4_5SM1004TMEM4LOAD26SM100_TMEM_LOAD_16dp32b32xESY_S18_NS4_39AutoVectorizingCopyWithAssumedAlignmentILi128EEENS4_14SM90_TMA_STOREES18_S1Y_S1Y_EEEvvEEEEvNT_6ParamsE --------------------------
	.section	.nv.info._ZN7cutlass13device_kernelINS_4gemm6kernel13GemmUniversalIN4cute5tupleIJiiiiEEENS1_10collective13CollectiveMmaINS1_35MainloopSm100TmaUmmaWarpSpecializedILi17ELi2ELi4ENS5_IJNS4_1CILi1EEESB_SB_EEEEENS5_IJNSA_ILi64EEENSA_ILi128EEESE_EEEaNS5_IJlSB_lEEEaNS5_IJSB_llEEENS4_8TiledMMAINS4_8MMA_AtomIJNS4_15SM100_MMA_S8_SSIaaiLi64ELi128ELNS4_4UMMA5MajorE0ELSN_1ELNSM_8SaturateE0EEEEEENS4_6LayoutISC_NS5_IJNSA_ILi0EEESS_SS_EEEEENS5_IJNS4_10UnderscoreESV_SV_EEEEENS4_13SM90_TMA_LOADENS4_14ComposedLayoutINS4_7SwizzleILi2ELi4ELi3EEENS4_18smem_ptr_flag_bitsILi8EEENSR_INS5_IJNSA_ILi8EEESE_EEENS5_IJSE_SB_EEEEEEEvNS4_8identityESY_NSZ_INS10_ILi3ELi4ELi3EEES13_NSR_INS5_IJSF_S14_EEENS5_IJSB_SF_EEEEEEEvS19_EENS_8epilogue10collective18CollectiveEpilogueINS1G_23Sm100TmaWarpSpecializedILi2ELi2ELi32ELb0ELb0EEEJSG_NS5_IJNSR_ISE_SB_EES1L_EEEaSH_aSH_NS1G_6fusion15FusionCallbacksIS1K_NS1N_17LinearCombinationIaiaiLNS_15FloatRoundStyleE2EEESG_S1M_JEEENS4_5SM1004TMEM4LOAD26SM100_TMEM_LOAD_16dp32b32xESY_S18_NS4_39AutoVectorizingCopyWithAssumedAlignmentILi128EEENS4_14SM90_TMA_STOREES18_S1Y_S1Y_EEEvvEEEEvNT_6ParamsE,"",@"SHT_CUDA_INFO"
	.sectionflags	@""
	.align	4


	//----- nvinfo : EIATTR_CUDA_API_VERSION
	.align		4
        /*0000*/ 	.byte	0x04, 0x37
        /*0002*/ 	.short	(.L_31 - .L_30)
.L_30:
        /*0004*/ 	.word	0x00000082


	//----- nvinfo : EIATTR_KPARAM_INFO
	.align		4
.L_31:
        /*0008*/ 	.byte	0x04, 0x17
        /*000a*/ 	.short	(.L_33 - .L_32)
.L_32:
        /*000c*/ 	.word	0x00000000
        /*0010*/ 	.short	0x0000
        /*0012*/ 	.short	0x0000
        /*0014*/ 	.byte	0x00, 0xf0, 0x01, 0x20


	//----- nvinfo : EIATTR_AT_ENTRY_FRAGMENTS
	.align		4
.L_33:
        /*0018*/ 	.byte	0x04, 0x4f
        /*001a*/ 	.short	(.L_35 - .L_34)


	//   ....[0]....
.L_34:
        /*001c*/ 	.word	0x00000006


	//----- nvinfo : EIATTR_RESERVED_SMEM_USED
	.align		4
.L_35:
        /*0020*/ 	.byte	0x01, 0x41
	.zero		2


	//----- nvinfo : EIATTR_SPARSE_MMA_MASK
	.align		4
        /*0024*/ 	.byte	0x03, 0x50
        /*0026*/ 	.short	0x0000


	//----- nvinfo : EIATTR_TCGEN05_1CTA_USED
	.align		4
        /*0028*/ 	.byte	0x01, 0x51
	.zero		2


	//----- nvinfo : EIATTR_MAXREG_COUNT
	.align		4
        /*002c*/ 	.byte	0x03, 0x1b
        /*002e*/ 	.short	0x00ff


	//----- nvinfo : EIATTR_NUM_BARRIERS
	.align		4
        /*0030*/ 	.byte	0x02, 0x4c
        /*0032*/ 	.byte	0x07
	.zero		1


	//----- nvinfo : EIATTR_EXTERNS
	.align		4
        /*0034*/ 	.byte	0x04, 0x0f
        /*0036*/ 	.short	(.L_37 - .L_36)


	//   ....[0]....
	.align		4
.L_36:
        /*0038*/ 	.word	index@(__assertfail)


	//----- nvinfo : EIATTR_MERCURY_ISA_VERSION
	.align		4
.L_37:
        /*003c*/ 	.byte	0x03, 0x5f
        /*003e*/ 	.short	0x0101


	//----- nvinfo : EIATTR_INT_WARP_WIDE_INSTR_OFFSETS
	.align		4
        /*0040*/ 	.byte	0x04, 0x31
        /*0042*/ 	.short	(.L_39 - .L_38)


	//   ....[0]....
.L_38:
        /*0044*/ 	.word	0x00001f70


	//   ....[1]....
        /*0048*/ 	.word	0x00004080


	//   ....[2]....
        /*004c*/ 	.word	0x000040a0


	//   ....[3]....
        /*0050*/ 	.word	0x000040d0


	//   ....[4]....
        /*0054*/ 	.word	0x00004a00


	//   ....[5]....
        /*0058*/ 	.word	0x00004a70


	//   ....[6]....
        /*005c*/ 	.word	0x00004c50


	//   ....[7]....
        /*0060*/ 	.word	0x00004db0


	//----- nvinfo : EIATTR_COOP_GROUP_MASK_REGIDS
	.align		4
.L_39:
        /*0064*/ 	.byte	0x04, 0x29
        /*0066*/ 	.short	(.L_41 - .L_40)


	//   ....[0]....
.L_40:
        /*0068*/ 	.word	0xffffffff


	//   ....[1]....
        /*006c*/ 	.word	0xffffffff


	//   ....[2]....
        /*0070*/ 	.word	0xffffffff


	//   ....[3]....
        /*0074*/ 	.word	0xffffffff


	//   ....[4]....
        /*0078*/ 	.word	0xffffffff


	//   ....[5]....
        /*007c*/ 	.word	0xffffffff


	//   ....[6]....
        /*0080*/ 	.word	0xffffffff


	//   ....[7]....
        /*0084*/ 	.word	0xffffffff


	//   ....[8]....
        /*0088*/ 	.word	0xffffffff


	//   ....[9]....
        /*008c*/ 	.word	0xffffffff


	//   ....[10]....
        /*0090*/ 	.word	0xffffffff


	//   ....[11]....
        /*0094*/ 	.word	0xffffffff


	//   ....[12]....
        /*0098*/ 	.word	0xffffffff


	//----- nvinfo : EIATTR_COOP_GROUP_INSTR_OFFSETS
	.align		4
.L_41:
        /*009c*/ 	.byte	0x04, 0x28
        /*009e*/ 	.short	(.L_43 - .L_42)


	//   ....[0]....
.L_42:
        /*00a0*/ 	.word	0x00000090


	//   ....[1]....
        /*00a4*/ 	.word	0x000004d0


	//   ....[2]....
        /*00a8*/ 	.word	0x00000810


	//   ....[3]....
        /*00ac*/ 	.word	0x00000970


	//   ....[4]....
        /*00b0*/ 	.word	0x00000a70


	//   ....[5]....
        /*00b4*/ 	.word	0x00000be0


	//   ....[6]....
        /*00b8*/ 	.word	0x00000d80


	//   ....[7]....
        /*00bc*/ 	.word	0x00001e50


	//   ....[8]....
        /*00c0*/ 	.word	0x00003380


	//   ....[9]....
        /*00c4*/ 	.word	0x00003590


	//   ....[10]....
        /*00c8*/ 	.word	0x000035c0


	//   ....[11]....
        /*00cc*/ 	.word	0x00003f60


	//   ....[12]....
        /*00d0*/ 	.word	0x00004190


	//----- nvinfo : EIATTR_VRC_CTA_INIT_COUNT
	.align		4
.L_43:
        /*00d4*/ 	.byte	0x02, 0x4a
        /*00d6*/ 	.byte	0x80
	.zero		1


	//----- nvinfo : EIATTR_SYSCALL_OFFSETS
	.align		4
        /*00d8*/ 	.byte	0x04, 0x46
        /*00da*/ 	.short	(.L_45 - .L_44)


	//   ....[0]....
.L_44:
        /*00dc*/ 	.word	0x00005800


	//   ....[1]....
        /*00e0*/ 	.word	0x00005940


	//   ....[2]....
        /*00e4*/ 	.word	0x00006140


	//   ....[3]....
        /*00e8*/ 	.word	0x00006ee0


	//----- nvinfo : EIATTR_MBARRIER_INSTR_OFFSETS
	.align		4
.L_45:
        /*00ec*/ 	.byte	0x04, 0x39
        /*00ee*/ 	.short	(.L_47 - .L_46)


	//   ....[0]....
.L_46:
        /*00f0*/ 	.word	0x000005d0
        /*00f4*/ 	.word	0x000000ff
        /*00f8*/ 	.word	0x00000000
        /*00fc*/ 	.short	0x0100
        /*00fe*/ 	.byte	0x05
	.zero		1


	//   ....[1]....
        /*0100*/ 	.word	0x000005e0
        /*0104*/ 	.word	0x000000ff
        /*0108*/ 	.word	0x00000088
        /*010c*/ 	.short	0x0100
        /*010e*/ 	.byte	0x05
	.zero		1


	//   ....[2]....
        /*0110*/ 	.word	0x000005f0
        /*0114*/ 	.word	0x000000ff
        /*0118*/ 	.word	0x00000008
        /*011c*/ 	.short	0x0100
        /*011e*/ 	.byte	0x05
	.zero		1


	//   ....[3]....
        /*0120*/ 	.word	0x00000600
        /*0124*/ 	.word	0x000000ff
        /*0128*/ 	.word	0x00000090
        /*012c*/ 	.short	0x0100
        /*012e*/ 	.byte	0x05
	.zero		1


	//   ....[4]....
        /*0130*/ 	.word	0x00000610
        /*0134*/ 	.word	0x000000ff
        /*0138*/ 	.word	0x00000010
        /*013c*/ 	.short	0x0100
        /*013e*/ 	.byte	0x05
	.zero		1


	//   ....[5]....
        /*0140*/ 	.word	0x00000620
        /*0144*/ 	.word	0x000000ff
        /*0148*/ 	.word	0x00000098
        /*014c*/ 	.short	0x0100
        /*014e*/ 	.byte	0x05
	.zero		1


	//   ....[6]....
        /*0150*/ 	.word	0x00000630
        /*0154*/ 	.word	0x000000ff
        /*0158*/ 	.word	0x00000018
        /*015c*/ 	.short	0x0100
        /*015e*/ 	.byte	0x05
	.zero		1


	//   ....[7]....
        /*0160*/ 	.word	0x00000640
        /*0164*/ 	.word	0x000000ff
        /*0168*/ 	.word	0x000000a0
        /*016c*/ 	.short	0x0100
        /*016e*/ 	.byte	0x05
	.zero		1


	//   ....[8]....
        /*0170*/ 	.word	0x00000650
        /*0174*/ 	.word	0x000000ff
        /*0178*/ 	.word	0x00000020
        /*017c*/ 	.short	0x0100
        /*017e*/ 	.byte	0x05
	.zero		1


	//   ....[9]....
        /*0180*/ 	.word	0x00000660
        /*0184*/ 	.word	0x000000ff
        /*0188*/ 	.word	0x000000a8
        /*018c*/ 	.short	0x0100
        /*018e*/ 	.byte	0x05
	.zero		1


	//   ....[10]....
        /*0190*/ 	.word	0x00000670
        /*0194*/ 	.word	0x000000ff
        /*0198*/ 	.word	0x00000028
        /*019c*/ 	.short	0x0100
        /*019e*/ 	.byte	0x05
	.zero		1


	//   ....[11]....
        /*01a0*/ 	.word	0x00000680
        /*01a4*/ 	.word	0x000000ff
        /*01a8*/ 	.word	0x000000b0
        /*01ac*/ 	.short	0x0100
        /*01ae*/ 	.byte	0x05
	.zero		1


	//   ....[12]....
        /*01b0*/ 	.word	0x00000690
        /*01b4*/ 	.word	0x000000ff
        /*01b8*/ 	.word	0x00000030
        /*01bc*/ 	.short	0x0100
        /*01be*/ 	.byte	0x05
	.zero		1


	//   ....[13]....
        /*01c0*/ 	.word	0x000006a0
        /*01c4*/ 	.word	0x000000ff
        /*01c8*/ 	.word	0x000000b8
        /*01cc*/ 	.short	0x0100
        /*01ce*/ 	.byte	0x05
	.zero		1


	//   ....[14]....
        /*01d0*/ 	.word	0x000006b0
        /*01d4*/ 	.word	0x000000ff
        /*01d8*/ 	.word	0x00000038
        /*01dc*/ 	.short	0x0100
        /*01de*/ 	.byte	0x05
	.zero		1


	//   ....[15]....
        /*01e0*/ 	.word	0x000006c0
        /*01e4*/ 	.word	0x000000ff
        /*01e8*/ 	.word	0x000000c0
        /*01ec*/ 	.short	0x0100
        /*01ee*/ 	.byte	0x05
	.zero		1


	//   ....[16]....
        /*01f0*/ 	.word	0x000006d0
        /*01f4*/ 	.word	0x000000ff
        /*01f8*/ 	.word	0x00000040
        /*01fc*/ 	.short	0x0100
        /*01fe*/ 	.byte	0x05
	.zero		1


	//   ....[17]....
        /*0200*/ 	.word	0x000006e0
        /*0204*/ 	.word	0x000000ff
        /*0208*/ 	.word	0x000000c8
        /*020c*/ 	.short	0x0100
        /*020e*/ 	.byte	0x05
	.zero		1


	//   ....[18]....
        /*0210*/ 	.word	0x000006f0
        /*0214*/ 	.word	0x000000ff
        /*0218*/ 	.word	0x00000048
        /*021c*/ 	.short	0x0100
        /*021e*/ 	.byte	0x05
	.zero		1


	//   ....[19]....
        /*0220*/ 	.word	0x00000700
        /*0224*/ 	.word	0x000000ff
        /*0228*/ 	.word	0x000000d0
        /*022c*/ 	.short	0x0100
        /*022e*/ 	.byte	0x05
	.zero		1


	//   ....[20]....
        /*0230*/ 	.word	0x00000710
        /*0234*/ 	.word	0x000000ff
        /*0238*/ 	.word	0x00000050
        /*023c*/ 	.short	0x0100
        /*023e*/ 	.byte	0x05
	.zero		1


	//   ....[21]....
        /*0240*/ 	.word	0x00000720
        /*0244*/ 	.word	0x000000ff
        /*0248*/ 	.word	0x000000d8
        /*024c*/ 	.short	0x0100
        /*024e*/ 	.byte	0x05
	.zero		1


	//   ....[22]....
        /*0250*/ 	.word	0x00000730
        /*0254*/ 	.word	0x000000ff
        /*0258*/ 	.word	0x00000058
        /*025c*/ 	.short	0x0100
        /*025e*/ 	.byte	0x05
	.zero		1


	//   ....[23]....
        /*0260*/ 	.word	0x00000740
        /*0264*/ 	.word	0x000000ff
        /*0268*/ 	.word	0x000000e0
        /*026c*/ 	.short	0x0100
        /*026e*/ 	.byte	0x05
	.zero		1


	//   ....[24]....
        /*0270*/ 	.word	0x00000750
        /*0274*/ 	.word	0x000000ff
        /*0278*/ 	.word	0x00000060
        /*027c*/ 	.short	0x0100
        /*027e*/ 	.byte	0x05
	.zero		1


	//   ....[25]....
        /*0280*/ 	.word	0x00000760
        /*0284*/ 	.word	0x000000ff
        /*0288*/ 	.word	0x000000e8
        /*028c*/ 	.short	0x0100
        /*028e*/ 	.byte	0x05
	.zero		1


	//   ....[26]....
        /*0290*/ 	.word	0x00000770
        /*0294*/ 	.word	0x000000ff
        /*0298*/ 	.word	0x00000068
        /*029c*/ 	.short	0x0100
        /*029e*/ 	.byte	0x05
	.zero		1


	//   ....[27]....
        /*02a0*/ 	.word	0x00000780
        /*02a4*/ 	.word	0x000000ff
        /*02a8*/ 	.word	0x000000f0
        /*02ac*/ 	.short	0x0100
        /*02ae*/ 	.byte	0x05
	.zero		1


	//   ....[28]....
        /*02b0*/ 	.word	0x00000790
        /*02b4*/ 	.word	0x000000ff
        /*02b8*/ 	.word	0x00000070
        /*02bc*/ 	.short	0x0100
        /*02be*/ 	.byte	0x05
	.zero		1


	//   ....[29]....
        /*02c0*/ 	.word	0x000007a0
        /*02c4*/ 	.word	0x000000ff
        /*02c8*/ 	.word	0x000000f8
        /*02cc*/ 	.short	0x0100
        /*02ce*/ 	.byte	0x05
	.zero		1


	//   ....[30]....
        /*02d0*/ 	.word	0x000007b0
        /*02d4*/ 	.word	0x000000ff
        /*02d8*/ 	.word	0x00000078
        /*02dc*/ 	.short	0x0100
        /*02de*/ 	.byte	0x05
	.zero		1


	//   ....[31]....
        /*02e0*/ 	.word	0x000007c0
        /*02e4*/ 	.word	0x000000ff
        /*02e8*/ 	.word	0x00000100
        /*02ec*/ 	.short	0x0100
        /*02ee*/ 	.byte	0x05
	.zero		1


	//   ....[32]....
        /*02f0*/ 	.word	0x000007d0
        /*02f4*/ 	.word	0x000000ff
        /*02f8*/ 	.word	0x00000080
        /*02fc*/ 	.short	0x0100
        /*02fe*/ 	.byte	0x05
	.zero		1


	//   ....[33]....
        /*0300*/ 	.word	0x000007e0
        /*0304*/ 	.word	0x000000ff
        /*0308*/ 	.word	0x00000108
        /*030c*/ 	.short	0x0100
        /*030e*/ 	.byte	0x05
	.zero		1


	//   ....[34]....
        /*0310*/ 	.word	0x00000920
        /*0314*/ 	.word	0x000000ff
        /*0318*/ 	.word	0x00000110
        /*031c*/ 	.short	0x0100
        /*031e*/ 	.byte	0x07
	.zero		1


	//   ....[35]....
        /*0320*/ 	.word	0x00000930
        /*0324*/ 	.word	0x000000ff
        /*0328*/ 	.word	0x00000120
        /*032c*/ 	.short	0x0100
        /*032e*/ 	.byte	0x07
	.zero		1


	//   ....[36]....
        /*0330*/ 	.word	0x00000940
        /*0334*/ 	.word	0x000000ff
        /*0338*/ 	.word	0x00000118
        /*033c*/ 	.short	0x0100
        /*033e*/ 	.byte	0x07
	.zero		1


	//   ....[37]....
        /*0340*/ 	.word	0x00000950
        /*0344*/ 	.word	0x000000ff
        /*0348*/ 	.word	0x00000128
        /*034c*/ 	.short	0x0100
        /*034e*/ 	.byte	0x07
	.zero		1


	//   ....[38]....
        /*0350*/ 	.word	0x00000a40
        /*0354*/ 	.word	0x000000ff
        /*0358*/ 	.word	0x00000130
        /*035c*/ 	.short	0x0100
        /*035e*/ 	.byte	0x05
	.zero		1


	//   ....[39]....
        /*0360*/ 	.word	0x00000a50
        /*0364*/ 	.word	0x000000ff
        /*0368*/ 	.word	0x00000138
        /*036c*/ 	.short	0x0100
        /*036e*/ 	.byte	0x05
	.zero		1


	//   ....[40]....
        /*0370*/ 	.word	0x00000b90
        /*0374*/ 	.word	0x000000ff
        /*0378*/ 	.word	0x00000140
        /*037c*/ 	.short	0x0100
        /*037e*/ 	.byte	0x05
	.zero		1


	//   ....[41]....
        /*0380*/ 	.word	0x00000ba0
        /*0384*/ 	.word	0x000000ff
        /*0388*/ 	.word	0x00000150
        /*038c*/ 	.short	0x0100
        /*038e*/ 	.byte	0x05
	.zero		1


	//   ....[42]....
        /*0390*/ 	.word	0x00000bb0
        /*0394*/ 	.word	0x000000ff
        /*0398*/ 	.word	0x00000148
        /*039c*/ 	.short	0x0100
        /*039e*/ 	.byte	0x05
	.zero		1


	//   ....[43]....
        /*03a0*/ 	.word	0x00000bc0
        /*03a4*/ 	.word	0x000000ff
        /*03a8*/ 	.word	0x00000158
        /*03ac*/ 	.short	0x0100
        /*03ae*/ 	.byte	0x05
	.zero		1


	//   ....[44]....
        /*03b0*/ 	.word	0x00000cf0
        /*03b4*/ 	.word	0x000000ff
        /*03b8*/ 	.word	0x00000160
        /*03bc*/ 	.short	0x0100
        /*03be*/ 	.byte	0x07
	.zero		1


	//   ....[45]....
        /*03c0*/ 	.word	0x00000d00
        /*03c4*/ 	.word	0x000000ff
        /*03c8*/ 	.word	0x00000180
        /*03cc*/ 	.short	0x0100
        /*03ce*/ 	.byte	0x07
	.zero		1


	//   ....[46]....
        /*03d0*/ 	.word	0x00000d10
        /*03d4*/ 	.word	0x000000ff
        /*03d8*/ 	.word	0x00000168
        /*03dc*/ 	.short	0x0100
        /*03de*/ 	.byte	0x07
	.zero		1


	//   ....[47]....
        /*03e0*/ 	.word	0x00000d20
        /*03e4*/ 	.word	0x000000ff
        /*03e8*/ 	.word	0x00000188
        /*03ec*/ 	.short	0x0100
        /*03ee*/ 	.byte	0x07
	.zero		1


	//   ....[48]....
        /*03f0*/ 	.word	0x00000d30
        /*03f4*/ 	.word	0x000000ff
        /*03f8*/ 	.word	0x00000170
        /*03fc*/ 	.short	0x0100
        /*03fe*/ 	.byte	0x07
	.zero		1


	//   ....[49]....
        /*0400*/ 	.word	0x00000d40
        /*0404*/ 	.word	0x000000ff
        /*0408*/ 	.word	0x00000190
        /*040c*/ 	.short	0x0100
        /*040e*/ 	.byte	0x07
	.zero		1


	//   ....[50]....
        /*0410*/ 	.word	0x00000d50
        /*0414*/ 	.word	0x000000ff
        /*0418*/ 	.word	0x00000178
        /*041c*/ 	.short	0x0100
        /*041e*/ 	.byte	0x07
	.zero		1


	//   ....[51]....
        /*0420*/ 	.word	0x00000d60
        /*0424*/ 	.word	0x000000ff
        /*0428*/ 	.word	0x00000198
        /*042c*/ 	.short	0x0100
        /*042e*/ 	.byte	0x07
	.zero		1


	//   ....[52]....
        /*0430*/ 	.word	0x00000e50
        /*0434*/ 	.word	0x000000ff
        /*0438*/ 	.word	0x000001a0
        /*043c*/ 	.short	0x0100
        /*043e*/ 	.byte	0x05
	.zero		1


	//   ....[53]....
        /*0440*/ 	.word	0x00000e60
        /*0444*/ 	.word	0x000000ff
        /*0448*/ 	.word	0x000001b0
        /*044c*/ 	.short	0x0100
        /*044e*/ 	.byte	0x05
	.zero		1


	//   ....[54]....
        /*0450*/ 	.word	0x00000e70
        /*0454*/ 	.word	0x000000ff
        /*0458*/ 	.word	0x000001a8
        /*045c*/ 	.short	0x0100
        /*045e*/ 	.byte	0x05
	.zero		1


	//   ....[55]....
        /*0460*/ 	.word	0x00000e80
        /*0464*/ 	.word	0x000000ff
        /*0468*/ 	.word	0x000001b8
        /*046c*/ 	.short	0x0100
        /*046e*/ 	.byte	0x05
	.zero		1


	//   ....[56]....
        /*0470*/ 	.word	0x00001750
        /*0474*/ 	.word	0x00000003
        /*0478*/ 	.word	0x000001b0
        /*047c*/ 	.short	0x010a
        /*047e*/ 	.byte	0xff
	.zero		1


	//   ....[57]....
        /*0480*/ 	.word	0x00001780
        /*0484*/ 	.word	0x00000003
        /*0488*/ 	.word	0x000001a0
        /*048c*/ 	.short	0x0101
        /*048e*/ 	.byte	0xff
	.zero		1


	//   ....[58]....
        /*0490*/ 	.word	0x00001850
        /*0494*/ 	.word	0x000000ff
        /*0498*/ 	.word	0x00000088
        /*049c*/ 	.short	0x010a
        /*049e*/ 	.byte	0x08
	.zero		1


	//   ....[59]....
        /*04a0*/ 	.word	0x000018f0
        /*04a4*/ 	.word	0x000000ff
        /*04a8*/ 	.word	0x00000088
        /*04ac*/ 	.short	0x010a
        /*04ae*/ 	.byte	0x21
	.zero		1


	//   ....[60]....
        /*04b0*/ 	.word	0x00001a40
        /*04b4*/ 	.word	0x000000ff
        /*04b8*/ 	.word	0x00000088
        /*04bc*/ 	.short	0x010a
        /*04be*/ 	.byte	0x08
	.zero		1


	//   ....[61]....
        /*04c0*/ 	.word	0x00001b50
        /*04c4*/ 	.word	0x000000ff
        /*04c8*/ 	.word	0x00000138
        /*04cc*/ 	.short	0x0101
        /*04ce*/ 	.byte	0x04
	.zero		1


	//   ....[62]....
        /*04d0*/ 	.word	0x00001b70
        /*04d4*/ 	.word	0x000000ff
        /*04d8*/ 	.word	0x00000088
        /*04dc*/ 	.short	0x010a
        /*04de*/ 	.byte	0x08
	.zero		1


	//   ....[63]....
        /*04e0*/ 	.word	0x00001bf0
        /*04e4*/ 	.word	0x000000ff
        /*04e8*/ 	.word	0x00000088
        /*04ec*/ 	.short	0x010a
        /*04ee*/ 	.byte	0x11
	.zero		1


	//   ....[64]....
        /*04f0*/ 	.word	0x00001d40
        /*04f4*/ 	.word	0x000000ff
        /*04f8*/ 	.word	0x00000088
        /*04fc*/ 	.short	0x010a
        /*04fe*/ 	.byte	0x08
	.zero		1


	//   ....[65]....
        /*0500*/ 	.word	0x00001e80
        /*0504*/ 	.word	0x00000002
        /*0508*/ 	.word	0x00000140
        /*050c*/ 	.short	0x010a
        /*050e*/ 	.byte	0xff
	.zero		1


	//   ....[66]....
        /*0510*/ 	.word	0x00001f40
        /*0514*/ 	.word	0x00000002
        /*0518*/ 	.word	0x00000000
        /*051c*/ 	.short	0x0101
        /*051e*/ 	.byte	0xff
	.zero		1


	//   ....[67]....
        /*0520*/ 	.word	0x000024a0
        /*0524*/ 	.word	0x000000ff
        /*0528*/ 	.word	0x00000000
        /*052c*/ 	.short	0x010a
        /*052e*/ 	.byte	0x05
	.zero		1


	//   ....[68]....
        /*0530*/ 	.word	0x00002530
        /*0534*/ 	.word	0x000000ff
        /*0538*/ 	.word	0x00000000
        /*053c*/ 	.short	0x010a
        /*053e*/ 	.byte	0x05
	.zero		1


	//   ....[69]....
        /*0540*/ 	.word	0x000025c0
        /*0544*/ 	.word	0x000000ff
        /*0548*/ 	.word	0x00000000
        /*054c*/ 	.short	0x010a
        /*054e*/ 	.byte	0x05
	.zero		1


	//   ....[70]....
        /*0550*/ 	.word	0x00002650
        /*0554*/ 	.word	0x000000ff
        /*0558*/ 	.word	0x00000000
        /*055c*/ 	.short	0x010a
        /*055e*/ 	.byte	0x05
	.zero		1


	//   ....[71]....
        /*0560*/ 	.word	0x000026e0
        /*0564*/ 	.word	0x000000ff
        /*0568*/ 	.word	0x00000000
        /*056c*/ 	.short	0x010a
        /*056e*/ 	.byte	0x05
	.zero		1


	//   ....[72]....
        /*0570*/ 	.word	0x00002770
        /*0574*/ 	.word	0x000000ff
        /*0578*/ 	.word	0x00000000
        /*057c*/ 	.short	0x010a
        /*057e*/ 	.byte	0x05
	.zero		1


	//   ....[73]....
        /*0580*/ 	.word	0x00002800
        /*0584*/ 	.word	0x000000ff
        /*0588*/ 	.word	0x00000000
        /*058c*/ 	.short	0x010a
        /*058e*/ 	.byte	0x05
	.zero		1


	//   ....[74]....
        /*0590*/ 	.word	0x00002890
        /*0594*/ 	.word	0x000000ff
        /*0598*/ 	.word	0x00000000
        /*059c*/ 	.short	0x010a
        /*059e*/ 	.byte	0x05
	.zero		1


	//   ....[75]....
        /*05a0*/ 	.word	0x00002920
        /*05a4*/ 	.word	0x000000ff
        /*05a8*/ 	.word	0x00000000
        /*05ac*/ 	.short	0x010a
        /*05ae*/ 	.byte	0x05
	.zero		1


	//   ....[76]....
        /*05b0*/ 	.word	0x000029b0
        /*05b4*/ 	.word	0x000000ff
        /*05b8*/ 	.word	0x00000000
        /*05bc*/ 	.short	0x010a
        /*05be*/ 	.byte	0x05
	.zero		1


	//   ....[77]....
        /*05c0*/ 	.word	0x00002a40
        /*05c4*/ 	.word	0x000000ff
        /*05c8*/ 	.word	0x00000000
        /*05cc*/ 	.short	0x010a
        /*05ce*/ 	.byte	0x05
	.zero		1


	//   ....[78]....
        /*05d0*/ 	.word	0x00002ad0
        /*05d4*/ 	.word	0x000000ff
        /*05d8*/ 	.word	0x00000000
        /*05dc*/ 	.short	0x010a
        /*05de*/ 	.byte	0x05
	.zero		1


	//   ....[79]....
        /*05e0*/ 	.word	0x00002b60
        /*05e4*/ 	.word	0x000000ff
        /*05e8*/ 	.word	0x00000000
        /*05ec*/ 	.short	0x010a
        /*05ee*/ 	.byte	0x05
	.zero		1


	//   ....[80]....
        /*05f0*/ 	.word	0x00002bf0
        /*05f4*/ 	.word	0x000000ff
        /*05f8*/ 	.word	0x00000000
        /*05fc*/ 	.short	0x010a
        /*05fe*/ 	.byte	0x05
	.zero		1


	//   ....[81]....
        /*0600*/ 	.word	0x00002c80
        /*0604*/ 	.word	0x000000ff
        /*0608*/ 	.word	0x00000000
        /*060c*/ 	.short	0x010a
        /*060e*/ 	.byte	0x05
	.zero		1


	//   ....[82]....
        /*0610*/ 	.word	0x00002d10
        /*0614*/ 	.word	0x000000ff
        /*0618*/ 	.word	0x00000000
        /*061c*/ 	.short	0x010a
        /*061e*/ 	.byte	0x05
	.zero		1


	//   ....[83]....
        /*0620*/ 	.word	0x00002db0
        /*0624*/ 	.word	0x00000000
        /*0628*/ 	.word	0x00000000
        /*062c*/ 	.short	0x010a
        /*062e*/ 	.byte	0xff
	.zero		1


	//   ....[84]....
        /*0630*/ 	.word	0x00002ed0
        /*0634*/ 	.word	0x00000000
        /*0638*/ 	.word	0x000001a0
        /*063c*/ 	.short	0x010a
        /*063e*/ 	.byte	0xff
	.zero		1


	//   ....[85]....
        /*0640*/ 	.word	0x00002f30
        /*0644*/ 	.word	0x00000004
        /*0648*/ 	.word	0x00000000
        /*064c*/ 	.short	0x0101
        /*064e*/ 	.byte	0xff
	.zero		1


	//   ....[86]....
        /*0650*/ 	.word	0x00002f50
        /*0654*/ 	.word	0x000000ff
        /*0658*/ 	.word	0x00000150
        /*065c*/ 	.short	0x010a
        /*065e*/ 	.byte	0x05
	.zero		1


	//   ....[87]....
        /*0660*/ 	.word	0x00003070
        /*0664*/ 	.word	0x00000000
        /*0668*/ 	.word	0x00000140
        /*066c*/ 	.short	0x010a
        /*066e*/ 	.byte	0xff
	.zero		1


	//   ....[88]....
        /*0670*/ 	.word	0x00003180
        /*0674*/ 	.word	0x00000000
        /*0678*/ 	.word	0x00000000
        /*067c*/ 	.short	0x0101
        /*067e*/ 	.byte	0xff
	.zero		1


	//   ....[89]....
        /*0680*/ 	.word	0x00003210
        /*0684*/ 	.word	0x000000ff
        /*0688*/ 	.word	0x00000150
        /*068c*/ 	.short	0x0106
        /*068e*/ 	.byte	0x05
	.zero		1


	//   ....[90]....
        /*0690*/ 	.word	0x00003230
        /*0694*/ 	.word	0x000000ff
        /*0698*/ 	.word	0x00000150
        /*069c*/ 	.short	0x010a
        /*069e*/ 	.byte	0x05
	.zero		1


	//   ....[91]....
        /*06a0*/ 	.word	0x000032c0
        /*06a4*/ 	.word	0x000000ff
        /*06a8*/ 	.word	0x00000150
        /*06ac*/ 	.short	0x0106
        /*06ae*/ 	.byte	0x04
	.zero		1


	//   ....[92]....
        /*06b0*/ 	.word	0x00003300
        /*06b4*/ 	.word	0x00000000
        /*06b8*/ 	.word	0x00000150
        /*06bc*/ 	.short	0x010a
        /*06be*/ 	.byte	0xff
	.zero		1


	//   ....[93]....
        /*06c0*/ 	.word	0x000037f0
        /*06c4*/ 	.word	0x00000000
        /*06c8*/ 	.word	0x00000140
        /*06cc*/ 	.short	0x010a
        /*06ce*/ 	.byte	0xff
	.zero		1


	//   ....[94]....
        /*06d0*/ 	.word	0x000038f0
        /*06d4*/ 	.word	0x00000003
        /*06d8*/ 	.word	0x00000000
        /*06dc*/ 	.short	0x0101
        /*06de*/ 	.byte	0xff
	.zero		1


	//   ....[95]....
        /*06e0*/ 	.word	0x00003900
        /*06e4*/ 	.word	0x000000ff
        /*06e8*/ 	.word	0x00000000
        /*06ec*/ 	.short	0x010a
        /*06ee*/ 	.byte	0x04
	.zero		1


	//   ....[96]....
        /*06f0*/ 	.word	0x00003980
        /*06f4*/ 	.word	0x000000ff
        /*06f8*/ 	.word	0x00000180
        /*06fc*/ 	.short	0x010a
        /*06fe*/ 	.byte	0x08
	.zero		1


	//   ....[97]....
        /*0700*/ 	.word	0x00003a60
        /*0704*/ 	.word	0x000000ff
        /*0708*/ 	.word	0x00000000
        /*070c*/ 	.short	0x010a
        /*070e*/ 	.byte	0x07
	.zero		1


	//   ....[98]....
        /*0710*/ 	.word	0x00003ba0
        /*0714*/ 	.word	0x000000ff
        /*0718*/ 	.word	0x00000000
        /*071c*/ 	.short	0x010a
        /*071e*/ 	.byte	0x04
	.zero		1


	//   ....[99]....
        /*0720*/ 	.word	0x00003d90
        /*0724*/ 	.word	0x000000ff
        /*0728*/ 	.word	0x00000000
        /*072c*/ 	.short	0x010a
        /*072e*/ 	.byte	0x05
	.zero		1


	//   ....[100]....
        /*0730*/ 	.word	0x00003e20
        /*0734*/ 	.word	0x000000ff
        /*0738*/ 	.word	0x00000000
        /*073c*/ 	.short	0x010a
        /*073e*/ 	.byte	0x05
	.zero		1


	//   ....[101]....
        /*0740*/ 	.word	0x00003eb0
        /*0744*/ 	.word	0x000000ff
        /*0748*/ 	.word	0x00000000
        /*074c*/ 	.short	0x010a
        /*074e*/ 	.byte	0x05
	.zero		1


	//   ....[102]....
        /*0750*/ 	.word	0x00003f40
        /*0754*/ 	.word	0x000000ff
        /*0758*/ 	.word	0x00000000
        /*075c*/ 	.short	0x010a
        /*075e*/ 	.byte	0x07
	.zero		1


	//   ....[103]....
        /*0760*/ 	.word	0x000043a0
        /*0764*/ 	.word	0x00000000
        /*0768*/ 	.word	0x00000140
        /*076c*/ 	.short	0x010a
        /*076e*/ 	.byte	0xff
	.zero		1


	//   ....[104]....
        /*0770*/ 	.word	0x00004460
        /*0774*/ 	.word	0x00000000
        /*0778*/ 	.word	0x00000000
        /*077c*/ 	.short	0x0101
        /*077e*/ 	.byte	0xff
	.zero		1


	//   ....[105]....
        /*0780*/ 	.word	0x00004780
        /*0784*/ 	.word	0x000000ff
        /*0788*/ 	.word	0x00000138
        /*078c*/ 	.short	0x010a
        /*078e*/ 	.byte	0x07
	.zero		1


	//   ....[106]....
        /*0790*/ 	.word	0x00004970
        /*0794*/ 	.word	0x000000ff
        /*0798*/ 	.word	0x00000120
        /*079c*/ 	.short	0x010a
        /*079e*/ 	.byte	0x07
	.zero		1


	//   ....[107]....
        /*07a0*/ 	.word	0x00004b40
        /*07a4*/ 	.word	0x000000ff
        /*07a8*/ 	.word	0x00000110
        /*07ac*/ 	.short	0x010b
        /*07ae*/ 	.byte	0x07
	.zero		1


	//   ....[108]....
        /*07b0*/ 	.word	0x00004bb0
        /*07b4*/ 	.word	0x000000ff
        /*07b8*/ 	.word	0x00000000
        /*07bc*/ 	.short	0x0101
        /*07be*/ 	.byte	0x08
	.zero		1


	//   ....[109]....
        /*07c0*/ 	.word	0x00004be0
        /*07c4*/ 	.word	0x000000ff
        /*07c8*/ 	.word	0x00000128
        /*07cc*/ 	.short	0x010a
        /*07ce*/ 	.byte	0x07
	.zero		1


	//   ....[110]....
        /*07d0*/ 	.word	0x00004df0
        /*07d4*/ 	.word	0x000000ff
        /*07d8*/ 	.word	0x00000118
        /*07dc*/ 	.short	0x010b
        /*07de*/ 	.byte	0x07
	.zero		1


	//   ....[111]....
        /*07e0*/ 	.word	0x00004e10
        /*07e4*/ 	.word	0x000000ff
        /*07e8*/ 	.word	0x00000000
        /*07ec*/ 	.short	0x0101
        /*07ee*/ 	.byte	0x0d
	.zero		1


	//   ....[112]....
        /*07f0*/ 	.word	0x00004e40
        /*07f4*/ 	.word	0x000000ff
        /*07f8*/ 	.word	0x00000120
        /*07fc*/ 	.short	0x010a
        /*07fe*/ 	.byte	0x07
	.zero		1


	//   ....[113]....
        /*0800*/ 	.word	0x00004e80
        /*0804*/ 	.word	0x00000000
        /*0808*/ 	.word	0x00000128
        /*080c*/ 	.short	0x010a
        /*080e*/ 	.byte	0xff
	.zero		1


	//   ....[114]....
        /*0810*/ 	.word	0x000051d0
        /*0814*/ 	.word	0x00000000
        /*0818*/ 	.word	0x00000140
        /*081c*/ 	.short	0x010a
        /*081e*/ 	.byte	0xff
	.zero		1


	//   ....[115]....
        /*0820*/ 	.word	0x000052e0
        /*0824*/ 	.word	0x00000000
        /*0828*/ 	.word	0x00000000
        /*082c*/ 	.short	0x0101
        /*082e*/ 	.byte	0xff
	.zero		1


	//   ....[116]....
        /*0830*/ 	.word	0x00005d30
        /*0834*/ 	.word	0x00000000
        /*0838*/ 	.word	0x00000110
        /*083c*/ 	.short	0x010a
        /*083e*/ 	.byte	0xff
	.zero		1


	//   ....[117]....
        /*0840*/ 	.word	0x00005da0
        /*0844*/ 	.word	0x0000006c
        /*0848*/ 	.word	0x00000160
        /*084c*/ 	.short	0x010a
        /*084e*/ 	.byte	0xff
	.zero		1


	//   ....[118]....
        /*0850*/ 	.word	0x00005e80
        /*0854*/ 	.word	0x00000000
        /*0858*/ 	.word	0x00000110
        /*085c*/ 	.short	0x010a
        /*085e*/ 	.byte	0xff
	.zero		1


	//   ....[119]....
        /*0860*/ 	.word	0x00005fa0
        /*0864*/ 	.word	0x00000000
        /*0868*/ 	.word	0x00000000
        /*086c*/ 	.short	0x0101
        /*086e*/ 	.byte	0xff
	.zero		1


	//   ....[120]....
        /*0870*/ 	.word	0x00006020
        /*0874*/ 	.word	0x0000006c
        /*0878*/ 	.word	0x00000160
        /*087c*/ 	.short	0x010a
        /*087e*/ 	.byte	0xff
	.zero		1


	//   ....[121]....
        /*0880*/ 	.word	0x00006b90
        /*0884*/ 	.word	0x0000004b
        /*0888*/ 	.word	0x00000110
        /*088c*/ 	.short	0x010a
        /*088e*/ 	.byte	0xff
	.zero		1


	//   ....[122]....
        /*0890*/ 	.word	0x00006c40
        /*0894*/ 	.word	0x0000004b
        /*0898*/ 	.word	0x00000110
        /*089c*/ 	.short	0x010a
        /*089e*/ 	.byte	0xff
	.zero		1


	//   ....[123]....
        /*08a0*/ 	.word	0x00006d60
        /*08a4*/ 	.word	0x00000000
        /*08a8*/ 	.word	0x00000000
        /*08ac*/ 	.short	0x0101
        /*08ae*/ 	.byte	0xff
	.zero		1


	//   ....[124]....
        /*08b0*/ 	.word	0x00007110
        /*08b4*/ 	.word	0x000000ff
        /*08b8*/ 	.word	0x00000000
        /*08bc*/ 	.short	0x0101
        /*08be*/ 	.byte	0x05
	.zero		1


	//   ....[125]....
        /*08c0*/ 	.word	0x00007a50
        /*08c4*/ 	.word	0x00000003
        /*08c8*/ 	.word	0x000001b0
        /*08cc*/ 	.short	0x010a
        /*08ce*/ 	.byte	0xff
	.zero		1


	//   ....[126]....
        /*08d0*/ 	.word	0x00007ab0
        /*08d4*/ 	.word	0x00000002
        /*08d8*/ 	.word	0x00000088
        /*08dc*/ 	.short	0x010a
        /*08de*/ 	.byte	0xff
	.zero		1


	//   ....[127]....
        /*08e0*/ 	.word	0x00007b10
        /*08e4*/ 	.word	0x00000002
        /*08e8*/ 	.word	0x00000088
        /*08ec*/ 	.short	0x010a
        /*08ee*/ 	.byte	0xff
	.zero		1


	//   ....[128]....
        /*08f0*/ 	.word	0x00007b60
        /*08f4*/ 	.word	0x00000002
        /*08f8*/ 	.word	0x00000140
        /*08fc*/ 	.short	0x010a
        /*08fe*/ 	.byte	0xff
	.zero		1


	//   ....[129]....
        /*0900*/ 	.word	0x00007bc0
        /*0904*/ 	.word	0x00000000
        /*0908*/ 	.word	0x00000000
        /*090c*/ 	.short	0x010a
        /*090e*/ 	.byte	0xff
	.zero		1


	//   ....[130]....
        /*0910*/ 	.word	0x00007c20
        /*0914*/ 	.word	0x00000000
        /*0918*/ 	.word	0x00000000
        /*091c*/ 	.short	0x010a
        /*091e*/ 	.byte	0xff
	.zero		1


	//   ....[131]....
        /*0920*/ 	.word	0x00007c80
        /*0924*/ 	.word	0x00000000
        /*0928*/ 	.word	0x00000000
        /*092c*/ 	.short	0x010a
        /*092e*/ 	.byte	0xff
	.zero		1


	//   ....[132]....
        /*0930*/ 	.word	0x00007ce0
        /*0934*/ 	.word	0x00000000
        /*0938*/ 	.word	0x00000000
        /*093c*/ 	.short	0x010a
        /*093e*/ 	.byte	0xff
	.zero		1


	//   ....[133]....
        /*0940*/ 	.word	0x00007d40
        /*0944*/ 	.word	0x00000000
        /*0948*/ 	.word	0x00000000
        /*094c*/ 	.short	0x010a
        /*094e*/ 	.byte	0xff
	.zero		1


	//   ....[134]....
        /*0950*/ 	.word	0x00007da0
        /*0954*/ 	.word	0x00000000
        /*0958*/ 	.word	0x00000000
        /*095c*/ 	.short	0x010a
        /*095e*/ 	.byte	0xff
	.zero		1


	//   ....[135]....
        /*0960*/ 	.word	0x00007e00
        /*0964*/ 	.word	0x00000000
        /*0968*/ 	.word	0x00000000
        /*096c*/ 	.short	0x010a
        /*096e*/ 	.byte	0xff
	.zero		1


	//   ....[136]....
        /*0970*/ 	.word	0x00007e60
        /*0974*/ 	.word	0x00000000
        /*0978*/ 	.word	0x00000000
        /*097c*/ 	.short	0x010a
        /*097e*/ 	.byte	0xff
	.zero		1


	//   ....[137]....
        /*0980*/ 	.word	0x00007ec0
        /*0984*/ 	.word	0x00000000
        /*0988*/ 	.word	0x00000000
        /*098c*/ 	.short	0x010a
        /*098e*/ 	.byte	0xff
	.zero		1


	//   ....[138]....
        /*0990*/ 	.word	0x00007f20
        /*0994*/ 	.word	0x00000000
        /*0998*/ 	.word	0x00000000
        /*099c*/ 	.short	0x010a
        /*099e*/ 	.byte	0xff
	.zero		1


	//   ....[139]....
        /*09a0*/ 	.word	0x00007f80
        /*09a4*/ 	.word	0x00000000
        /*09a8*/ 	.word	0x00000000
        /*09ac*/ 	.short	0x010a
        /*09ae*/ 	.byte	0xff
	.zero		1


	//   ....[140]....
        /*09b0*/ 	.word	0x00007fe0
        /*09b4*/ 	.word	0x00000000
        /*09b8*/ 	.word	0x00000000
        /*09bc*/ 	.short	0x010a
        /*09be*/ 	.byte	0xff
	.zero		1


	//   ....[141]....
        /*09c0*/ 	.word	0x00008040
        /*09c4*/ 	.word	0x00000000
        /*09c8*/ 	.word	0x00000000
        /*09cc*/ 	.short	0x010a
        /*09ce*/ 	.byte	0xff
	.zero		1


	//   ....[142]....
        /*09d0*/ 	.word	0x000080a0
        /*09d4*/ 	.word	0x00000000
        /*09d8*/ 	.word	0x00000000
        /*09dc*/ 	.short	0x010a
        /*09de*/ 	.byte	0xff
	.zero		1


	//   ....[143]....
        /*09e0*/ 	.word	0x00008100
        /*09e4*/ 	.word	0x00000000
        /*09e8*/ 	.word	0x00000000
        /*09ec*/ 	.short	0x010a
        /*09ee*/ 	.byte	0xff
	.zero		1


	//   ....[144]....
        /*09f0*/ 	.word	0x00008160
        /*09f4*/ 	.word	0x00000000
        /*09f8*/ 	.word	0x00000000
        /*09fc*/ 	.short	0x010a
        /*09fe*/ 	.byte	0xff
	.zero		1


	//   ....[145]....
        /*0a00*/ 	.word	0x000081b0
        /*0a04*/ 	.word	0x00000000
        /*0a08*/ 	.word	0x000001a0
        /*0a0c*/ 	.short	0x010a
        /*0a0e*/ 	.byte	0xff
	.zero		1


	//   ....[146]....
        /*0a10*/ 	.word	0x00008210
        /*0a14*/ 	.word	0x00000000
        /*0a18*/ 	.word	0x00000150
        /*0a1c*/ 	.short	0x010a
        /*0a1e*/ 	.byte	0xff
	.zero		1


	//   ....[147]....
        /*0a20*/ 	.word	0x00008260
        /*0a24*/ 	.word	0x00000000
        /*0a28*/ 	.word	0x00000140
        /*0a2c*/ 	.short	0x010a
        /*0a2e*/ 	.byte	0xff
	.zero		1


	//   ....[148]....
        /*0a30*/ 	.word	0x000082c0
        /*0a34*/ 	.word	0x00000000
        /*0a38*/ 	.word	0x00000150
        /*0a3c*/ 	.short	0x010a
        /*0a3e*/ 	.byte	0xff
	.zero		1


	//   ....[149]....
        /*0a40*/ 	.word	0x00008310
        /*0a44*/ 	.word	0x00000000
        /*0a48*/ 	.word	0x00000140
        /*0a4c*/ 	.short	0x010a
        /*0a4e*/ 	.byte	0xff
	.zero		1


	//   ....[150]....
        /*0a50*/ 	.word	0x00008370
        /*0a54*/ 	.word	0x00000003
        /*0a58*/ 	.word	0x00000180
        /*0a5c*/ 	.short	0x010a
        /*0a5e*/ 	.byte	0xff
	.zero		1


	//   ....[151]....
        /*0a60*/ 	.word	0x000083d0
        /*0a64*/ 	.word	0x00000000
        /*0a68*/ 	.word	0x00000000
        /*0a6c*/ 	.short	0x010a
        /*0a6e*/ 	.byte	0xff
	.zero		1


	//   ....[152]....
        /*0a70*/ 	.word	0x00008430
        /*0a74*/ 	.word	0x00000000
        /*0a78*/ 	.word	0x00000000
        /*0a7c*/ 	.short	0x010a
        /*0a7e*/ 	.byte	0xff
	.zero		1


	//   ....[153]....
        /*0a80*/ 	.word	0x00008490
        /*0a84*/ 	.word	0x00000000
        /*0a88*/ 	.word	0x00000000
        /*0a8c*/ 	.short	0x010a
        /*0a8e*/ 	.byte	0xff
	.zero		1


	//   ....[154]....
        /*0a90*/ 	.word	0x000084f0
        /*0a94*/ 	.word	0x00000000
        /*0a98*/ 	.word	0x00000000
        /*0a9c*/ 	.short	0x010a
        /*0a9e*/ 	.byte	0xff
	.zero		1


	//   ....[155]....
        /*0aa0*/ 	.word	0x00008550
        /*0aa4*/ 	.word	0x00000000
        /*0aa8*/ 	.word	0x00000000
        /*0aac*/ 	.short	0x010a
        /*0aae*/ 	.byte	0xff
	.zero		1


	//   ....[156]....
        /*0ab0*/ 	.word	0x000085a0
        /*0ab4*/ 	.word	0x00000000
        /*0ab8*/ 	.word	0x00000140
        /*0abc*/ 	.short	0x010a
        /*0abe*/ 	.byte	0xff
	.zero		1


	//   ....[157]....
        /*0ac0*/ 	.word	0x00008600
        /*0ac4*/ 	.word	0x00000000
        /*0ac8*/ 	.word	0x00000138
        /*0acc*/ 	.short	0x010a
        /*0ace*/ 	.byte	0xff
	.zero		1


	//   ....[158]....
        /*0ad0*/ 	.word	0x00008660
        /*0ad4*/ 	.word	0x00000003
        /*0ad8*/ 	.word	0x00000120
        /*0adc*/ 	.short	0x010a
        /*0ade*/ 	.byte	0xff
	.zero		1


	//   ....[159]....
        /*0ae0*/ 	.word	0x000086c0
        /*0ae4*/ 	.word	0x00000003
        /*0ae8*/ 	.word	0x00000128
        /*0aec*/ 	.short	0x010a
        /*0aee*/ 	.byte	0xff
	.zero		1


	//   ....[160]....
        /*0af0*/ 	.word	0x00008720
        /*0af4*/ 	.word	0x00000000
        /*0af8*/ 	.word	0x00000120
        /*0afc*/ 	.short	0x010a
        /*0afe*/ 	.byte	0xff
	.zero		1


	//   ....[161]....
        /*0b00*/ 	.word	0x00008770
        /*0b04*/ 	.word	0x00000000
        /*0b08*/ 	.word	0x00000140
        /*0b0c*/ 	.short	0x010a
        /*0b0e*/ 	.byte	0xff
	.zero		1


	//   ....[162]....
        /*0b10*/ 	.word	0x000087c0
        /*0b14*/ 	.word	0x00000000
        /*0b18*/ 	.word	0x00000110
        /*0b1c*/ 	.short	0x010a
        /*0b1e*/ 	.byte	0xff
	.zero		1


	//   ....[163]....
        /*0b20*/ 	.word	0x00008810
        /*0b24*/ 	.word	0x0000006c
        /*0b28*/ 	.word	0x00000160
        /*0b2c*/ 	.short	0x010a
        /*0b2e*/ 	.byte	0xff
	.zero		1


	//   ....[164]....
        /*0b30*/ 	.word	0x00008860
        /*0b34*/ 	.word	0x0000004b
        /*0b38*/ 	.word	0x00000110
        /*0b3c*/ 	.short	0x010a
        /*0b3e*/ 	.byte	0xff
	.zero		1


	//----- nvinfo : EIATTR_NUM_MBARRIERS
	.align		4
.L_47:
        /*0b40*/ 	.byte	0x03, 0x38
        /*0b42*/ 	.short	0x0038


	//----- nvinfo : EIATTR_EXIT_INSTR_OFFSETS
	.align		4
        /*0b44*/ 	.byte	0x04, 0x1c
        /*0b46*/ 	.short	(.L_49 - .L_48)


	//   ....[0]....
.L_48:
        /*0b48*/ 	.word	0x00002de0


	//   ....[1]....
        /*0b4c*/ 	.word	0x000032d0


	//   ....[2]....
        /*0b50*/ 	.word	0x00003330


	//   ....[3]....
        /*0b54*/ 	.word	0x000041a0


	//   ....[4]....
        /*0b58*/ 	.word	0x00004eb0


	//   ....[5]....
        /*0b5c*/ 	.word	0x00004ef0


	//   ....[6]....
        /*0b60*/ 	.word	0x00007a40


	//----- nvinfo : EIATTR_MAX_THREADS
	.align		4
.L_49:
        /*0b64*/ 	.byte	0x04, 0x05
        /*0b66*/ 	.short	(.L_51 - .L_50)
.L_50:
        /*0b68*/ 	.word	0x00000100
        /*0b6c*/ 	.word	0x00000001
        /*0b70*/ 	.word	0x00000001


	//----- nvinfo : EIATTR_CRS_STACK_SIZE
	.align		4
.L_51:
        /*0b74*/ 	.byte	0x04, 0x1e
        /*0b76*/ 	.short	(.L_53 - .L_52)
.L_52:
        /*0b78*/ 	.word	0x00000000


	//----- nvinfo : EIATTR_CBANK_PARAM_SIZE
	.align		4
.L_53:
        /*0b7c*/ 	.byte	0x03, 0x19
        /*0b7e*/ 	.short	0x0800


	//----- nvinfo : EIATTR_PARAM_CBANK
	.align		4
        /*0b80*/ 	.byte	0x04, 0x0a
        /*0b82*/ 	.short	(.L_55 - .L_54)
	.align		4
.L_54:
        /*0b84*/ 	.word	index@(.nv.constant0._ZN7cutlass13device_kernelINS_4gemm6kernel13GemmUniversalIN4cute5tupleIJiiiiEEENS1_10collective13CollectiveMmaINS1_35MainloopSm100TmaUmmaWarpSpecializedILi17ELi2ELi4ENS5_IJNS4_1CILi1EEESB_SB_EEEEENS5_IJNSA_ILi64EEENSA_ILi128EEESE_EEEaNS5_IJlSB_lEEEaNS5_IJSB_llEEENS4_8TiledMMAINS4_8MMA_AtomIJNS4_15SM100_MMA_S8_SSIaaiLi64ELi128ELNS4_4UMMA5MajorE0ELSN_1ELNSM_8SaturateE0EEEEEENS4_6LayoutISC_NS5_IJNSA_ILi0EEESS_SS_EEEEENS5_IJNS4_10UnderscoreESV_SV_EEEEENS4_13SM90_TMA_LOADENS4_14ComposedLayoutINS4_7SwizzleILi2ELi4ELi3EEENS4_18smem_ptr_flag_bitsILi8EEENSR_INS5_IJNSA_ILi8EEESE_EEENS5_IJSE_SB_EEEEEEEvNS4_8identityESY_NSZ_INS10_ILi3ELi4ELi3EEES13_NSR_INS5_IJSF_S14_EEENS5_IJSB_SF_EEEEEEEvS19_EENS_8epilogue10collective18CollectiveEpilogueINS1G_23Sm100TmaWarpSpecializedILi2ELi2ELi32ELb0ELb0EEEJSG_NS5_IJNSR_ISE_SB_EES1L_EEEaSH_aSH_NS1G_6fusion15FusionCallbacksIS1K_NS1N_17LinearCombinationIaiaiLNS_15FloatRoundStyleE2EEESG_S1M_JEEENS4_5SM1004TMEM4LOAD26SM100_TMEM_LOAD_16dp32b32xESY_S18_NS4_39AutoVectorizingCopyWithAssumedAlignmentILi128EEENS4_14SM90_TMA_STOREES18_S1Y_S1Y_EEEvvEEEEvNT_6ParamsE)
        /*0b88*/ 	.short	0x0380
        /*0b8a*/ 	.short	0x0800


	//----- nvinfo : EIATTR_SW_WAR
	.align		4
.L_55:
        /*0b8c*/ 	.byte	0x04, 0x36
        /*0b8e*/ 	.short	(.L_57 - .L_56)
.L_56:
        /*0b90*/ 	.word	0x00000008
.L_57:


//--------------------- .nv.callgraph             --------------------------
	.section	.nv.callgraph,"",@"SHT_CUDA_CALLGRAPH"
	.align	4
	.sectionentsize	8
	.align		4
        /*0000*/ 	.word	0x00000000
	.align		4
        /*0004*/ 	.word	0xffffffff
	.align		4
        /*0008*/ 	.word	index@(_ZN7cutlass13device_kernelINS_4gemm6kernel13GemmUniversalIN4cute5tupleIJiiiiEEENS1_10collective13CollectiveMmaINS1_35MainloopSm100TmaUmmaWarpSpecializedILi17ELi2ELi4ENS5_IJNS4_1CILi1EEESB_SB_EEEEENS5_IJNSA_ILi64EEENSA_ILi128EEESE_EEEaNS5_IJlSB_lEEEaNS5_IJSB_llEEENS4_8TiledMMAINS4_8MMA_AtomIJNS4_15SM100_MMA_S8_SSIaaiLi64ELi128ELNS4_4UMMA5MajorE0ELSN_1ELNSM_8SaturateE0EEEEEENS4_6LayoutISC_NS5_IJNSA_ILi0EEESS_SS_EEEEENS5_IJNS4_10UnderscoreESV_SV_EEEEENS4_13SM90_TMA_LOADENS4_14ComposedLayoutINS4_7SwizzleILi2ELi4ELi3EEENS4_18smem_ptr_flag_bitsILi8EEENSR_INS5_IJNSA_ILi8EEESE_EEENS5_IJSE_SB_EEEEEEEvNS4_8identityESY_NSZ_INS10_ILi3ELi4ELi3EEES13_NSR_INS5_IJSF_S14_EEENS5_IJSB_SF_EEEEEEEvS19_EENS_8epilogue10collective18CollectiveEpilogueINS1G_23Sm100TmaWarpSpecializedILi2ELi2ELi32ELb0ELb0EEEJSG_NS5_IJNSR_ISE_SB_EES1L_EEEaSH_aSH_NS1G_6fusion15FusionCallbacksIS1K_NS1N_17LinearCombinationIaiaiLNS_15FloatRoundStyleE2EEESG_S1M_JEEENS4_5SM1004TMEM4LOAD26SM100_TMEM_LOAD_16dp32b32xESY_S18_NS4_39AutoVectorizingCopyWithAssumedAlignmentILi128EEENS4_14SM90_TMA_STOREES18_S1Y_S1Y_EEEvvEEEEvNT_6ParamsE)
	.align		4
        /*000c*/ 	.word	index@(__assertfail)
	.align		4
        /*0010*/ 	.word	0x00000000
	.align		4
        /*0014*/ 	.word	0xfffffffe
	.align		4
        /*0018*/ 	.word	0x00000000
	.align		4
        /*001c*/ 	.word	0xfffffffd
	.align		4
        /*0020*/ 	.word	0x00000000
	.align		4
        /*0024*/ 	.word	0xfffffffc


//--------------------- .nv.constant4             --------------------------
	.section	.nv.constant4,"a",@progbits
	.align	8
	.align		8
.nv.constant4:
        /*0000*/ 	.dword	__assertfail
	.align		8
        /*0008*/ 	.dword	__unnamed_1
	.align		8
        /*0010*/ 	.dword	__unnamed_2
	.align		8
        /*0018*/ 	.dword	_ZN40_INTERNAL_2f5e7d15_4_k_cu_8c0a4323_265474cuda3std3__45__cpo5beginE
	.align		8
        /*0020*/ 	.dword	_ZN40_INTERNAL_2f5e7d15_4_k_cu_8c0a4323_265474cuda3std3__45__cpo3endE
	.align		8
        /*0028*/ 	.dword	_ZN40_INTERNAL_2f5e7d15_4_k_cu_8c0a4323_265474cuda3std3__45__cpo6cbeginE
	.align		8
        /*0030*/ 	.dword	_ZN40_INTERNAL_2f5e7d15_4_k_cu_8c0a4323_265474cuda3std3__45__cpo4cendE
	.align		8
        /*0038*/ 	.dword	_ZN40_INTERNAL_2f5e7d15_4_k_cu_8c0a4323_265474cuda3std3__442_GLOBAL__N__2f5e7d15_4_k_cu_8c0a4323_265476ignoreE
	.align		8
        /*0040*/ 	.dword	_ZN40_INTERNAL_2f5e7d15_4_k_cu_8c0a4323_265474cuda3std3__419piecewise_constructE
	.align		8
        /*0048*/ 	.dword	_ZN40_INTERNAL_2f5e7d15_4_k_cu_8c0a4323_265474cuda3std3__48in_placeE
	.align		8
        /*0050*/ 	.dword	_ZN40_INTERNAL_2f5e7d15_4_k_cu_8c0a4323_265474cuda3std6ranges3__45__cpo4swapE
	.align		8
        /*0058*/ 	.dword	_ZN40_INTERNAL_2f5e7d15_4_k_cu_8c0a4323_265474cuda3std6ranges3__45__cpo9iter_moveE
	.align		8
        /*0060*/ 	.dword	_ZN40_INTERNAL_2f5e7d15_4_k_cu_8c0a4323_265474cute7productE
	.align		8
        /*0068*/ 	.dword	_ZN40_INTERNAL_2f5e7d15_4_k_cu_8c0a4323_265474cute1_E
	.align		8
        /*0070*/ 	.dword	$str$25
	.align		8
        /*0078*/ 	.dword	$str$26
	.align		8
        /*0080*/ 	.dword	$str$27
	.align		8
        /*0088*/ 	.dword	$str$28


//--------------------- .text._ZN7cutlass13device_kernelINS_4gemm6kernel13GemmUniversalIN4cute5tupleIJiiiiEEENS1_10collective13CollectiveMmaINS1_35MainloopSm100TmaUmmaWarpSpecializedILi17ELi2ELi4ENS5_IJNS4_1CILi1EEESB_SB_EEEEENS5_IJNSA_ILi64EEENSA_ILi128EEESE_EEEaNS5_IJlSB_lEEEaNS5_IJSB_llEEENS4_8TiledMMAINS4_8MMA_AtomIJNS4_15SM100_MMA_S8_SSIaaiLi64ELi128ELNS4_4UMMA5MajorE0ELSN_1ELNSM_8SaturateE0EEEEEENS4_6LayoutISC_NS5_IJNSA_ILi0EEESS_SS_EEEEENS5_IJNS4_10UnderscoreESV_SV_EEEEENS4_13SM90_TMA_LOADENS4_14ComposedLayoutINS4_7SwizzleILi2ELi4ELi3EEENS4_18smem_ptr_flag_bitsILi8EEENSR_INS5_IJNSA_ILi8EEESE_EEENS5_IJSE_SB_EEEEEEEvNS4_8identityESY_NSZ_INS10_ILi3ELi4ELi3EEES13_NSR_INS5_IJSF_S14_EEENS5_IJSB_SF_EEEEEEEvS19_EENS_8epilogue10collective18CollectiveEpilogueINS1G_23Sm100TmaWarpSpecializedILi2ELi2ELi32ELb0ELb0EEEJSG_NS5_IJNSR_ISE_SB_EES1L_EEEaSH_aSH_NS1G_6fusion15FusionCallbacksIS1K_NS1N_17LinearCombinationIaiaiLNS_15FloatRoundStyleE2EEESG_S1M_JEEENS4_5SM1004TMEM4LOAD26SM100_TMEM_LOAD_16dp32b32xESY_S18_NS4_39AutoVectorizingCopyWithAssumedAlignmentILi128EEENS4_14SM90_TMA_STOREES18_S1Y_S1Y_EEEvvEEEEvNT_6ParamsE --------------------------
	.section	.text._ZN7cutlass13device_kernelINS_4gemm6kernel13GemmUniversalIN4cute5tupleIJiiiiEEENS1_10collective13CollectiveMmaINS1_35MainloopSm100TmaUmmaWarpSpecializedILi17ELi2ELi4ENS5_IJNS4_1CILi1EEESB_SB_EEEEENS5_IJNSA_ILi64EEENSA_ILi128EEESE_EEEaNS5_IJlSB_lEEEaNS5_IJSB_llEEENS4_8TiledMMAINS4_8MMA_AtomIJNS4_15SM100_MMA_S8_SSIaaiLi64ELi128ELNS4_4UMMA5MajorE0ELSN_1ELNSM_8SaturateE0EEEEEENS4_6LayoutISC_NS5_IJNSA_ILi0EEESS_SS_EEEEENS5_IJNS4_10UnderscoreESV_SV_EEEEENS4_13SM90_TMA_LOADENS4_14ComposedLayoutINS4_7SwizzleILi2ELi4ELi3EEENS4_18smem_ptr_flag_bitsILi8EEENSR_INS5_IJNSA_ILi8EEESE_EEENS5_IJSE_SB_EEEEEEEvNS4_8identityESY_NSZ_INS10_ILi3ELi4ELi3EEES13_NSR_INS5_IJSF_S14_EEENS5_IJSB_SF_EEEEEEEvS19_EENS_8epilogue10collective18CollectiveEpilogueINS1G_23Sm100TmaWarpSpecializedILi2ELi2ELi32ELb0ELb0EEEJSG_NS5_IJNSR_ISE_SB_EES1L_EEEaSH_aSH_NS1G_6fusion15FusionCallbacksIS1K_NS1N_17LinearCombinationIaiaiLNS_15FloatRoundStyleE2EEESG_S1M_JEEENS4_5SM1004TMEM4LOAD26SM100_TMEM_LOAD_16dp32b32xESY_S18_NS4_39AutoVectorizingCopyWithAssumedAlignmentILi128EEENS4_14SM90_TMA_STOREES18_S1Y_S1Y_EEEvvEEEEvNT_6ParamsE,"ax",@progbits
	.align	128
.text._ZN7cutlass13device_kernelINS_4gemm6kernel13GemmUniversalIN4cute5tupleIJiiiiEEENS1_10collective13CollectiveMmaINS1_35MainloopSm100TmaUmmaWarpSpecializedILi17ELi2ELi4ENS5_IJNS4_1CILi1EEESB_SB_EEEEENS5_IJNSA_ILi64EEENSA_ILi128EEESE_EEEaNS5_IJlSB_lEEEaNS5_IJSB_llEEENS4_8TiledMMAINS4_8MMA_AtomIJNS4_15SM100_MMA_S8_SSIaaiLi64ELi128ELNS4_4UMMA5MajorE0ELSN_1ELNSM_8SaturateE0EEEEEENS4_6LayoutISC_NS5_IJNSA_ILi0EEESS_SS_EEEEENS5_IJNS4_10UnderscoreESV_SV_EEEEENS4_13SM90_TMA_LOADENS4_14ComposedLayoutINS4_7SwizzleILi2ELi4ELi3EEENS4_18smem_ptr_flag_bitsILi8EEENSR_INS5_IJNSA_ILi8EEESE_EEENS5_IJSE_SB_EEEEEEEvNS4_8identityESY_NSZ_INS10_ILi3ELi4ELi3EEES13_NSR_INS5_IJSF_S14_EEENS5_IJSB_SF_EEEEEEEvS19_EENS_8epilogue10collective18CollectiveEpilogueINS1G_23Sm100TmaWarpSpecializedILi2ELi2ELi32ELb0ELb0EEEJSG_NS5_IJNSR_ISE_SB_EES1L_EEEaSH_aSH_NS1G_6fusion15FusionCallbacksIS1K_NS1N_17LinearCombinationIaiaiLNS_15FloatRoundStyleE2EEESG_S1M_JEEENS4_5SM1004TMEM4LOAD26SM100_TMEM_LOAD_16dp32b32xESY_S18_NS4_39AutoVectorizingCopyWithAssumedAlignmentILi128EEENS4_14SM90_TMA_STOREES18_S1Y_S1Y_EEEvvEEEEvNT_6ParamsE:
        .type           _ZN7cutlass13device_kernelINS_4gemm6kernel13GemmUniversalIN4cute5tupleIJiiiiEEENS1_10collective13CollectiveMmaINS1_35MainloopSm100TmaUmmaWarpSpecializedILi17ELi2ELi4ENS5_IJNS4_1CILi1EEESB_SB_EEEEENS5_IJNSA_ILi64EEENSA_ILi128EEESE_EEEaNS5_IJlSB_lEEEaNS5_IJSB_llEEENS4_8TiledMMAINS4_8MMA_AtomIJNS4_15SM100_MMA_S8_SSIaaiLi64ELi128ELNS4_4UMMA5MajorE0ELSN_1ELNSM_8SaturateE0EEEEEENS4_6LayoutISC_NS5_IJNSA_ILi0EEESS_SS_EEEEENS5_IJNS4_10UnderscoreESV_SV_EEEEENS4_13SM90_TMA_LOADENS4_14ComposedLayoutINS4_7SwizzleILi2ELi4ELi3EEENS4_18smem_ptr_flag_bitsILi8EEENSR_INS5_IJNSA_ILi8EEESE_EEENS5_IJSE_SB_EEEEEEEvNS4_8identityESY_NSZ_INS10_ILi3ELi4ELi3EEES13_NSR_INS5_IJSF_S14_EEENS5_IJSB_SF_EEEEEEEvS19_EENS_8epilogue10collective18CollectiveEpilogueINS1G_23Sm100TmaWarpSpecializedILi2ELi2ELi32ELb0ELb0EEEJSG_NS5_IJNSR_ISE_SB_EES1L_EEEaSH_aSH_NS1G_6fusion15FusionCallbacksIS1K_NS1N_17LinearCombinationIaiaiLNS_15FloatRoundStyleE2EEESG_S1M_JEEENS4_5SM1004TMEM4LOAD26SM100_TMEM_LOAD_16dp32b32xESY_S18_NS4_39AutoVectorizingCopyWithAssumedAlignmentILi128EEENS4_14SM90_TMA_STOREES18_S1Y_S1Y_EEEvvEEEEvNT_6ParamsE,@function
        .size           _ZN7cutlass13device_kernelINS_4gemm6kernel13GemmUniversalIN4cute5tupleIJiiiiEEENS1_10collective13CollectiveMmaINS1_35MainloopSm100TmaUmmaWarpSpecializedILi17ELi2ELi4ENS5_IJNS4_1CILi1EEESB_SB_EEEEENS5_IJNSA_ILi64EEENSA_ILi128EEESE_EEEaNS5_IJlSB_lEEEaNS5_IJSB_llEEENS4_8TiledMMAINS4_8MMA_AtomIJNS4_15SM100_MMA_S8_SSIaaiLi64ELi128ELNS4_4UMMA5MajorE0ELSN_1ELNSM_8SaturateE0EEEEEENS4_6LayoutISC_NS5_IJNSA_ILi0EEESS_SS_EEEEENS5_IJNS4_10UnderscoreESV_SV_EEEEENS4_13SM90_TMA_LOADENS4_14ComposedLayoutINS4_7SwizzleILi2ELi4ELi3EEENS4_18smem_ptr_flag_bitsILi8EEENSR_INS5_IJNSA_ILi8EEESE_EEENS5_IJSE_SB_EEEEEEEvNS4_8identityESY_NSZ_INS10_ILi3ELi4ELi3EEES13_NSR_INS5_IJSF_S14_EEENS5_IJSB_SF_EEEEEEEvS19_EENS_8epilogue10collective18CollectiveEpilogueINS1G_23Sm100TmaWarpSpecializedILi2ELi2ELi32ELb0ELb0EEEJSG_NS5_IJNSR_ISE_SB_EES1L_EEEaSH_aSH_NS1G_6fusion15FusionCallbacksIS1K_NS1N_17LinearCombinationIaiaiLNS_15FloatRoundStyleE2EEESG_S1M_JEEENS4_5SM1004TMEM4LOAD26SM100_TMEM_LOAD_16dp32b32xESY_S18_NS4_39AutoVectorizingCopyWithAssumedAlignmentILi128EEENS4_14SM90_TMA_STOREES18_S1Y_S1Y_EEEvvEEEEvNT_6ParamsE,(.L_x_182 - _ZN7cutlass13device_kernelINS_4gemm6kernel13GemmUniversalIN4cute5tupleIJiiiiEEENS1_10collective13CollectiveMmaINS1_35MainloopSm100TmaUmmaWarpSpecializedILi17ELi2ELi4ENS5_IJNS4_1CILi1EEESB_SB_EEEEENS5_IJNSA_ILi64EEENSA_ILi128EEESE_EEEaNS5_IJlSB_lEEEaNS5_IJSB_llEEENS4_8TiledMMAINS4_8MMA_AtomIJNS4_15SM100_MMA_S8_SSIaaiLi64ELi128ELNS4_4UMMA5MajorE0ELSN_1ELNSM_8SaturateE0EEEEEENS4_6LayoutISC_NS5_IJNSA_ILi0EEESS_SS_EEEEENS5_IJNS4_10UnderscoreESV_SV_EEEEENS4_13SM90_TMA_LOADENS4_14ComposedLayoutINS4_7SwizzleILi2ELi4ELi3EEENS4_18smem_ptr_flag_bitsILi8EEENSR_INS5_IJNSA_ILi8EEESE_EEENS5_IJSE_SB_EEEEEEEvNS4_8identityESY_NSZ_INS10_ILi3ELi4ELi3EEES13_NSR_INS5_IJSF_S14_EEENS5_IJSB_SF_EEEEEEEvS19_EENS_8epilogue10collective18CollectiveEpilogueINS1G_23Sm100TmaWarpSpecializedILi2ELi2ELi32ELb0ELb0EEEJSG_NS5_IJNSR_ISE_SB_EES1L_EEEaSH_aSH_NS1G_6fusion15FusionCallbacksIS1K_NS1N_17LinearCombinationIaiaiLNS_15FloatRoundStyleE2EEESG_S1M_JEEENS4_5SM1004TMEM4LOAD26SM100_TMEM_LOAD_16dp32b32xESY_S18_NS4_39AutoVectorizingCopyWithAssumedAlignmentILi128EEENS4_14SM90_TMA_STOREES18_S1Y_S1Y_EEEvvEEEEvNT_6ParamsE)
        .other          _ZN7cutlass13device_kernelINS_4gemm6kernel13GemmUniversalIN4cute5tupleIJiiiiEEENS1_10collective13CollectiveMmaINS1_35MainloopSm100TmaUmmaWarpSpecializedILi17ELi2ELi4ENS5_IJNS4_1CILi1EEESB_SB_EEEEENS5_IJNSA_ILi64EEENSA_ILi128EEESE_EEEaNS5_IJlSB_lEEEaNS5_IJSB_llEEENS4_8TiledMMAINS4_8MMA_AtomIJNS4_15SM100_MMA_S8_SSIaaiLi64ELi128ELNS4_4UMMA5MajorE0ELSN_1ELNSM_8SaturateE0EEEEEENS4_6LayoutISC_NS5_IJNSA_ILi0EEESS_SS_EEEEENS5_IJNS4_10UnderscoreESV_SV_EEEEENS4_13SM90_TMA_LOADENS4_14ComposedLayoutINS4_7SwizzleILi2ELi4ELi3EEENS4_18smem_ptr_flag_bitsILi8EEENSR_INS5_IJNSA_ILi8EEESE_EEENS5_IJSE_SB_EEEEEEEvNS4_8identityESY_NSZ_INS10_ILi3ELi4ELi3EEES13_NSR_INS5_IJSF_S14_EEENS5_IJSB_SF_EEEEEEEvS19_EENS_8epilogue10collective18CollectiveEpilogueINS1G_23Sm100TmaWarpSpecializedILi2ELi2ELi32ELb0ELb0EEEJSG_NS5_IJNSR_ISE_SB_EES1L_EEEaSH_aSH_NS1G_6fusion15FusionCallbacksIS1K_NS1N_17LinearCombinationIaiaiLNS_15FloatRoundStyleE2EEESG_S1M_JEEENS4_5SM1004TMEM4LOAD26SM100_TMEM_LOAD_16dp32b32xESY_S18_NS4_39AutoVectorizingCopyWithAssumedAlignmentILi128EEENS4_14SM90_TMA_STOREES18_S1Y_S1Y_EEEvvEEEEvNT_6ParamsE,@"STO_CUDA_ENTRY STV_DEFAULT"
_ZN7cutlass13device_kernelINS_4gemm6kernel13GemmUniversalIN4cute5tupleIJiiiiEEENS1_10collective13CollectiveMmaINS1_35MainloopSm100TmaUmmaWarpSpecializedILi17ELi2ELi4ENS5_IJNS4_1CILi1EEESB_SB_EEEEENS5_IJNSA_ILi64EEENSA_ILi128EEESE_EEEaNS5_IJlSB_lEEEaNS5_IJSB_llEEENS4_8TiledMMAINS4_8MMA_AtomIJNS4_15SM100_MMA_S8_SSIaaiLi64ELi128ELNS4_4UMMA5MajorE0ELSN_1ELNSM_8SaturateE0EEEEEENS4_6LayoutISC_NS5_IJNSA_ILi0EEESS_SS_EEEEENS5_IJNS4_10UnderscoreESV_SV_EEEEENS4_13SM90_TMA_LOADENS4_14ComposedLayoutINS4_7SwizzleILi2ELi4ELi3EEENS4_18smem_ptr_flag_bitsILi8EEENSR_INS5_IJNSA_ILi8EEESE_EEENS5_IJSE_SB_EEEEEEEvNS4_8identityESY_NSZ_INS10_ILi3ELi4ELi3EEES13_NSR_INS5_IJSF_S14_EEENS5_IJSB_SF_EEEEEEEvS19_EENS_8epilogue10collective18CollectiveEpilogueINS1G_23Sm100TmaWarpSpecializedILi2ELi2ELi32ELb0ELb0EEEJSG_NS5_IJNSR_ISE_SB_EES1L_EEEaSH_aSH_NS1G_6fusion15FusionCallbacksIS1K_NS1N_17LinearCombinationIaiaiLNS_15FloatRoundStyleE2EEESG_S1M_JEEENS4_5SM1004TMEM4LOAD26SM100_TMEM_LOAD_16dp32b32xESY_S18_NS4_39AutoVectorizingCopyWithAssumedAlignmentILi128EEENS4_14SM90_TMA_STOREES18_S1Y_S1Y_EEEvvEEEEvNT_6ParamsE:
[----:B------:R-:W1:Y:S01]  /*0000*/  LDC R1, c[0x0][0x37c] ;  /* 0x0000df00ff017b82 */ /* 0x000e620000000800 */
[----:B------:R-:W2:Y:S01]  /*0010*/  S2R R103, SR_TID.X ;  /* 0x0000000000677919 */ /* 0x000ea20000002100 */
[----:B------:R-:W3:Y:S01]  /*0020*/  LDCU.64 UR4, c[0x0][0x890] ;  /* 0x00011200ff0477ac */ /* 0x000ee20008000a00 */
[----:B------:R-:W-:Y:S02]  /*0030*/  PRMT R91, RZ, 0x7610, R91 ;  /* 0x00007610ff5b7816 */ /* 0x000fe4000000005b */
[----:B------:R-:W-:Y:S01]  /*0040*/  ELECT P5, URZ, PT ;  /* 0x0000000000ff782f */ /* 0x000fe200038a0000 */
[----:B------:R-:W4:Y:S01]  /*0050*/  LDCU.64 UR46, c[0x0][0x358] ;  /* 0x00006b00ff2e77ac */ /* 0x000f220008000a00 */
[----:B---3--:R-:W-:-:S04]  /*0060*/  UISETP.NE.U32.AND UP0, UPT, UR4, URZ, UPT ;  /* 0x000000ff0400728c */ /* 0x008fc8000bf05070 */
[----:B------:R-:W-:Y:S01]  /*0070*/  UISETP.NE.AND.EX UP0, UPT, UR5, URZ, UPT, UP0 ;  /* 0x000000ff0500728c */ /* 0x000fe2000bf05300 */
[----:B--2---:R-:W-:-:S05]  /*0080*/  SHF.R.U32.HI R96, RZ, 0x5, R103 ;  /* 0x00000005ff607819 */ /* 0x004fca0000011667 */
[----:B------:R-:W2:Y:S02]  /*0090*/  SHFL.IDX PT, R0, R96, RZ, 0x1f ;  /* 0x00001fff60007589 */ /* 0x000ea400000e0000 */
[----:B--2---:R-:W-:Y:S01]  /*00a0*/  R2UR UR8, R0 ;  /* 0x00000000000872ca */ /* 0x004fe200000e0000 */
[----:B-1--4-:R-:W-:-:S14]  /*00b0*/  BRA.U UP0, `(.L_x_0) ;  /* 0x00000001002c7547 */ /* 0x012fdc000b800000 */
[----:B------:R-:W1:Y:S02]  /*00c0*/  LDCU.64 UR6, c[0x0][0x888] ;  /* 0x00011100ff0677ac */ /* 0x000e640008000a00 */
[----:B-1----:R-:W-:-:S04]  /*00d0*/  UISETP.NE.U32.AND UP0, UPT, UR6, URZ, UPT ;  /* 0x000000ff0600728c */ /* 0x002fc8000bf05070 */
[----:B------:R-:W-:-:S09]  /*00e0*/  UISETP.NE.AND.EX UP0, UPT, UR7, URZ, UPT, UP0 ;  /* 0x000000ff0700728c */ /* 0x000fd2000bf05300 */
[----:B------:R-:W-:Y:S05]  /*00f0*/  BRA.U !UP0, `(.L_x_1) ;  /* 0x0000000108107547 */ /* 0x000fea000b800000 */
[----:B------:R-:W1:Y:S02]  /*0100*/  LDC.64 R50, c[0x0][0x888] ;  /* 0x00022200ff327b82 */ /* 0x000e640000000a00 */
[----:B-1----:R1:W5:Y:S01]  /*0110*/  LDG.E R50, desc[UR46][R50.64] ;  /* 0x0000002e32327981 */ /* 0x002362000c1e1900 */
[----:B------:R-:W-:Y:S01]  /*0120*/  HFMA2 R91, -RZ, RZ, 0, 5.9604644775390625e-08 ;  /* 0x00000001ff5b7431 */ /* 0x000fe200000001ff */
[----:B------:R-:W-:Y:S05]  /*0130*/  BRA `(.L_x_0) ;  /* 0x00000000000c7947 */ /* 0x000fea0003800000 */
.L_x_1:
[----:B------:R-:W1:Y:S01]  /*0140*/  LDCU UR6, c[0x0][0x880] ;  /* 0x00011000ff0677ac */ /* 0x000e620008000800 */
[----:B------:R-:W-:Y:S01]  /*0150*/  HFMA2 R91, -RZ, RZ, 0, 5.9604644775390625e-08 ;  /* 0x00000001ff5b7431 */ /* 0x000fe200000001ff */
[----:B-1----:R-:W-:-:S07]  /*0160*/  MOV R50, UR6 ;  /* 0x0000000600327c02 */ /* 0x002fce0008000f00 */
.L_x_0:
[----:B------:R-:W2:Y:S02]  /*0170*/  LDCU.64 UR6, c[0x0][0x8b0] ;  /* 0x00011600ff0677ac */ /* 0x000ea40008000a00 */
[----:B--2---:R-:W-:-:S04]  /*0180*/  UISETP.NE.U32.AND UP0, UPT, UR6, URZ, UPT ;  /* 0x000000ff0600728c */ /* 0x004fc8000bf05070 */
[----:B------:R-:W-:-:S09]  /*0190*/  UISETP.NE.AND.EX UP0, UPT, UR7, URZ, UPT, UP0 ;  /* 0x000000ff0700728c */ /* 0x000fd2000bf05300 */
[----:B------:R-:W-:Y:S05]  /*01a0*/  BRA.U UP0, `(.L_x_2) ;  /* 0x0000000100247547 */ /* 0x000fea000b800000 */
[----:B------:R-:W2:Y:S02]  /*01b0*/  LDCU.64 UR6, c[0x0][0x8a8] ;  /* 0x00011500ff0677ac */ /* 0x000ea40008000a00 */
[----:B--2---:R-:W-:-:S04]  /*01c0*/  UISETP.NE.U32.AND UP0, UPT, UR6, URZ, UPT ;  /* 0x000000ff0600728c */ /* 0x004fc8000bf05070 */
[----:B------:R-:W-:-:S09]  /*01d0*/  UISETP.NE.AND.EX UP0, UPT, UR7, URZ, UPT, UP0 ;  /* 0x000000ff0700728c */ /* 0x000fd2000bf05300 */
[----:B------:R-:W-:Y:S05]  /*01e0*/  BRA.U !UP0, `(.L_x_3) ;  /* 0x00000001080c7547 */ /* 0x000fea000b800000 */
[----:B------:R-:W2:Y:S02]  /*01f0*/  LDC.64 R2, c[0x0][0x8a8] ;  /* 0x00022a00ff027b82 */ /* 0x000ea40000000a00 */
[----:B--2---:R2:W5:Y:S01]  /*0200*/  LDG.E R47, desc[UR46][R2.64] ;  /* 0x0000002e022f7981 */ /* 0x004562000c1e1900 */
[----:B------:R-:W-:Y:S05]  /*0210*/  BRA `(.L_x_2) ;  /* 0x0000000000087947 */ /* 0x000fea0003800000 */
.L_x_3:
[----:B------:R-:W2:Y:S02]  /*0220*/  LDCU UR6, c[0x0][0x8a0] ;  /* 0x00011400ff0677ac */ /* 0x000ea40008000800 */
[----:B--2---:R-:W-:Y:S02]  /*0230*/  MOV R47, UR6 ;  /* 0x00000006002f7c02 */ /* 0x004fe40008000f00 */
.L_x_2:
[----:B------:R-:W-:Y:S01]  /*0240*/  IMAD.U32 R0, RZ, RZ, UR8 ;  /* 0x00000008ff007e24 */ /* 0x000fe2000f8e00ff */
[----:B------:R-:W-:Y:S04]  /*0250*/  BSSY.RECONVERGENT B0, `(.L_x_4) ;  /* 0x000000c000007945 */ /* 0x000fe80003800200 */
[C---:B------:R-:W-:Y:S02]  /*0260*/  ISETP.NE.OR P1, PT, R0.reuse, 0x1, !P5 ;  /* 0x000000010000780c */ /* 0x040fe40006f25670 */
[----:B------:R-:W-:-:S11]  /*0270*/  ISETP.NE.OR P0, PT, R0, 0x3, !P5 ;  /* 0x000000030000780c */ /* 0x000fd60006f05670 */
[----:B------:R-:W-:Y:S05]  /*0280*/  @P1 BRA `(.L_x_5) ;  /* 0x0000000000201947 */ /* 0x000fea0003800000 */
[----:B------:R-:W3:Y:S02]  /*0290*/  LDCU.64 UR6, c[0x0][0x348] ;  /* 0x00006900ff0677ac */ /* 0x000ee40008000a00 */
[----:B---3--:R-:W-:Y:S02]  /*02a0*/  UIADD3 UR10, UP1, UPT, UR6, 0x80, URZ ;  /* 0x00000080060a7890 */ /* 0x008fe4000ff3e0ff */
[----:B------:R-:W-:Y:S02]  /*02b0*/  UIADD3 UR6, UP0, UPT, UR6, 0x180, URZ ;  /* 0x0000018006067890 */ /* 0x000fe4000ff1e0ff */
[----:B------:R-:W-:Y:S02]  /*02c0*/  UIADD3.X UR11, UPT, UPT, URZ, UR7, URZ, UP1, !UPT ;  /* 0x00000007ff0b7290 */ /* 0x000fe40008ffe4ff */
[----:B------:R-:W-:-:S07]  /*02d0*/  UIADD3.X UR7, UPT, UPT, URZ, UR7, URZ, UP0, !UPT ;  /* 0x00000007ff077290 */ /* 0x000fce00087fe4ff */
[----:B------:R3:W-:Y:S02]  /*02e0*/  UTMACCTL.PF [UR10] ;  /* 0x000000000a0079b9 */ /* 0x0007e40008040000 */
[----:B------:R3:W-:Y:S02]  /*02f0*/  UTMACCTL.PF [UR6] ;  /* 0x00000000060079b9 */ /* 0x0007e40008040000 */
[----:B---3--:R-:W-:Y:S01]  /*0300*/  NOP ;  /* 0x0000000000007918 */ /* 0x008fe20000000000 */
.L_x_5:
[----:B------:R-:W-:Y:S05]  /*0310*/  BSYNC.RECONVERGENT B0 ;  /* 0x0000000000007941 */ /* 0x000fea0003800200 */
.L_x_4:
[----:B------:R-:W-:Y:S04]  /*0320*/  BSSY.RECONVERGENT B0, `(.L_x_6) ;  /* 0x000000a000007945 */ /* 0x000fe80003800200 */
        /* <DEDUP_REMOVED lines=9> */
.L_x_7:
[----:B------:R-:W-:Y:S05]  /*03c0*/  BSYNC.RECONVERGENT B0 ;  /* 0x0000000000007941 */ /* 0x000fea0003800200 */
.L_x_6:
[----:B------:R-:W3:Y:S01]  /*03d0*/  LDCU.64 UR6, c[0x0][0x888] ;  /* 0x00011100ff0677ac */ /* 0x000ee20008000a00 */
[----:B------:R-:W-:Y:S02]  /*03e0*/  UISETP.EQ.U32.AND UP1, UPT, UR4, URZ, UPT ;  /* 0x000000ff0400728c */ /* 0x000fe4000bf22070 */
[----:B------:R-:W-:Y:S02]  /*03f0*/  UPLOP3.LUT UP2, UPT, UPT, UPT, UPT, 0x80, 0x8 ;  /* 0x000000000008789c */ /* 0x000fe40003f4f070 */
[----:B---3--:R-:W-:-:S04]  /*0400*/  UISETP.NE.U32.AND UP0, UPT, UR6, URZ, UPT ;  /* 0x000000ff0600728c */ /* 0x008fc8000bf05070 */
[----:B------:R-:W-:-:S04]  /*0410*/  UISETP.NE.AND.EX UP0, UPT, UR7, URZ, UPT, UP0 ;  /* 0x000000ff0700728c */ /* 0x000fc8000bf05300 */
[----:B------:R-:W-:-:S04]  /*0420*/  UISETP.EQ.OR.EX UP3, UPT, UR5, URZ, !UP0, UP1 ;  /* 0x000000ff0500728c */ /* 0x000fc8000c762710 */
[----:B------:R-:W-:-:S05]  /*0430*/  UP2UR UR50, UPR, URZ, 0x8 ;  /* 0x00000008ff327883 */ /* 0x000fca0008000000 */
[----:B------:R-:W-:Y:S07]  /*0440*/  BRA.U !UP3, `(.L_x_8) ;  /* 0x000000010b207547 */ /* 0x000fee000b800000 */
[----:B-----5:R-:W-:Y:S01]  /*0450*/  R2UR UR6, R50 ;  /* 0x00000000320672ca */ /* 0x020fe200000e0000 */
[----:B------:R-:W-:Y:S02]  /*0460*/  UISETP.NE.U32.AND UP2, UPT, UR4, URZ, UPT ;  /* 0x000000ff0400728c */ /* 0x000fe4000bf45070 */
[----:B------:R-:W-:Y:S02]  /*0470*/  USEL UR4, URZ, 0xffffffff, UP0 ;  /* 0xffffffffff047887 */ /* 0x000fe40008000000 */
[----:B------:R-:W-:-:S08]  /*0480*/  UISETP.NE.AND.EX UP2, UPT, UR5, URZ, UPT, UP2 ;  /* 0x000000ff0500728c */ /* 0x000fd0000bf45320 */
[----:B------:R-:W-:-:S04]  /*0490*/  UISETP.NE.AND UP1, UPT, UR6, URZ, UPT ;  /* 0x000000ff0600728c */ /* 0x000fc8000bf25270 */
[----:B------:R-:W-:-:S04]  /*04a0*/  @!UP2 USEL UR4, URZ, 0xffffffff, UP1 ;  /* 0xffffffffff04a887 */ /* 0x000fc80008800000 */
[----:B------:R-:W-:-:S04]  /*04b0*/  ULOP3.LUT UR4, UR4, 0x1, URZ, 0xc0, !UPT ;  /* 0x0000000104047892 */ /* 0x000fc8000f8ec0ff */
[----:B------:R-:W-:-:S11]  /*04c0*/  UISETP.NE.U32.AND UP2, UPT, UR4, 0x1, UPT ;  /* 0x000000010400788c */ /* 0x000fd6000bf45070 */
.L_x_8:
[----:B--2---:R-:W2:Y:S01]  /*04d0*/  SHFL.IDX PT, R2, R96, RZ, 0x1f ;  /* 0x00001fff60027589 */ /* 0x004ea200000e0000 */
[----:B------:R-:W-:-:S04]  /*04e0*/  UISETP.NE.AND UP1, UPT, UR8, 0x2, UPT ;  /* 0x000000020800788c */ /* 0x000fc8000bf25270 */
[----:B------:R-:W-:Y:S01]  /*04f0*/  USEL UR6, URZ, 0x1, UP1 ;  /* 0x00000001ff067887 */ /* 0x000fe20008800000 */
[----:B--2---:R-:W-:-:S13]  /*0500*/  ISETP.NE.AND P0, PT, R2, RZ, PT ;  /* 0x000000ff0200720c */ /* 0x004fda0003f05270 */
[----:B------:R-:W-:Y:S05]  /*0510*/  @P0 BRA `(.L_x_9) ;  /* 0x0000000000bc0947 */ /* 0x000fea0003800000 */
[----:B------:R-:W-:Y:S01]  /*0520*/  ELECT P0, URZ, PT ;  /* 0x0000000000ff782f */ /* 0x000fe20003800000 */
[----:B------:R-:W-:-:S12]  /*0530*/  BSSY.RECONVERGENT B0, `(.L_x_9) ;  /* 0x000002d000007945 */ /* 0x000fd80003800200 */
[----:B------:R-:W-:Y:S05]  /*0540*/  @!P0 BRA `(.L_x_10) ;  /* 0x0000000000ac8947 */ /* 0x000fea0003800000 */
[----:B------:R-:W2:Y:S01]  /*0550*/  S2UR UR5, SR_CgaCtaId ;  /* 0x00000000000579c3 */ /* 0x000ea20000008800 */
[----:B------:R-:W-:Y:S01]  /*0560*/  UMOV UR7, 0x400 ;  /* 0x0000040000077882 */ /* 0x000fe20000000000 */
[----:B------:R-:W-:Y:S02]  /*0570*/  UMOV UR4, 0x1 ;  /* 0x0000000100047882 */ /* 0x000fe40000000000 */
[----:B------:R-:W-:-:S04]  /*0580*/  UIADD3 UR10, UPT, UPT, -UR4, 0x100000, URZ ;  /* 0x00100000040a7890 */ /* 0x000fc8000fffe1ff */
[----:B------:R-:W-:Y:S02]  /*0590*/  USHF.L.U32 UR11, UR10, 0xb, URZ ;  /* 0x0000000b0a0b7899 */ /* 0x000fe400080006ff */
[----:B------:R-:W-:Y:S02]  /*05a0*/  USHF.L.U32 UR10, UR10, 0x1, URZ ;  /* 0x000000010a0a7899 */ /* 0x000fe400080006ff */
[----:B--2---:R-:W-:Y:S01]  /*05b0*/  ULEA UR5, UR5, UR7, 0x18 ;  /* 0x0000000705057291 */ /* 0x004fe2000f8ec0ff */
[----:B------:R-:W2:Y:S11]  /*05c0*/  FENCE.VIEW.ASYNC.S ;  /* 0x00000000000073c6 */ /* 0x000eb60000000000 */
[----:B--2---:R2:W3:Y:S01]  /*05d0*/  SYNCS.EXCH.64 URZ, [UR5], UR10 ;  /* 0x0000000a05ff75b2 */ /* 0x0044e20008000100 */
[----:B------:R2:W4:Y:S01]  /*05e0*/  SYNCS.EXCH.64 URZ, [UR5+0x88], UR10 ;  /* 0x0000880a05ff75b2 */ /* 0x0005220008000100 */
[----:B------:R2:W1:Y:S01]  /*05f0*/  SYNCS.EXCH.64 URZ, [UR5+0x8], UR10 ;  /* 0x0000080a05ff75b2 */ /* 0x0004620008000100 */
        /* <DEDUP_REMOVED lines=30> */
[----:B------:R2:W1:Y:S02]  /*07e0*/  SYNCS.EXCH.64 URZ, [UR5+0x108], UR10 ;  /* 0x0001080a05ff75b2 */ /* 0x0004640008000100 */
[----:B--234-:R-:W-:Y:S01]  /*07f0*/  NOP ;  /* 0x0000000000007918 */ /* 0x01cfe20000000000 */
.L_x_10:
[----:B------:R-:W-:Y:S05]  /*0800*/  BSYNC.RECONVERGENT B0 ;  /* 0x0000000000007941 */ /* 0x000fea0003800200 */
.L_x_9:
[----:B------:R-:W2:Y:S01]  /*0810*/  SHFL.IDX PT, R2, R96, RZ, 0x1f ;  /* 0x00001fff60027589 */ /* 0x000ea200000e0000 */
[----:B------:R-:W-:Y:S01]  /*0820*/  NOP ;  /* 0x0000000000007918 */ /* 0x000fe20000000000 */
[----:B--2---:R-:W-:-:S13]  /*0830*/  ISETP.NE.AND P0, PT, R2, 0x1, PT ;  /* 0x000000010200780c */ /* 0x004fda0003f05270 */
[----:B------:R-:W-:Y:S05]  /*0840*/  @P0 BRA `(.L_x_11) ;  /* 0x0000000000480947 */ /* 0x000fea0003800000 */
[----:B------:R-:W2:Y:S01]  /*0850*/  S2UR UR7, SR_CgaCtaId ;  /* 0x00000000000779c3 */ /* 0x000ea20000008800 */
[----:B------:R-:W-:Y:S01]  /*0860*/  UMOV UR9, 0x400 ;  /* 0x0000040000097882 */ /* 0x000fe20000000000 */
[----:B------:R-:W-:Y:S01]  /*0870*/  UMOV UR5, 0x20 ;  /* 0x0000002000057882 */ /* 0x000fe20000000000 */
[----:B------:R-:W-:Y:S01]  /*0880*/  UMOV UR4, 0x80 ;  /* 0x0000008000047882 */ /* 0x000fe20000000000 */
[----:B------:R-:W-:-:S04]  /*0890*/  UIADD3 UR10, UPT, UPT, -UR5, 0x100000, URZ ;  /* 0x00100000050a7890 */ /* 0x000fc8000fffe1ff */
[----:B------:R-:W-:Y:S02]  /*08a0*/  USHF.L.U32 UR11, UR10, 0xb, URZ ;  /* 0x0000000b0a0b7899 */ /* 0x000fe400080006ff */
[----:B------:R-:W-:Y:S02]  /*08b0*/  USHF.L.U32 UR10, UR10, 0x1, URZ ;  /* 0x000000010a0a7899 */ /* 0x000fe400080006ff */
[----:B------:R-:W-:-:S04]  /*08c0*/  UIADD3 UR4, UPT, UPT, -UR4, 0x100000, URZ ;  /* 0x0010000004047890 */ /* 0x000fc8000fffe1ff */
[----:B------:R-:W-:Y:S02]  /*08d0*/  USHF.L.U32 UR5, UR4, 0xb, URZ ;  /* 0x0000000b04057899 */ /* 0x000fe400080006ff */
[----:B------:R-:W-:Y:S01]  /*08e0*/  USHF.L.U32 UR4, UR4, 0x1, URZ ;  /* 0x0000000104047899 */ /* 0x000fe200080006ff */
[----:B------:R-:W-:Y:S01]  /*08f0*/  ELECT P0, URZ, PT ;  /* 0x0000000000ff782f */ /* 0x000fe20003800000 */
[----:B--2---:R-:W-:Y:S01]  /*0900*/  ULEA UR7, UR7, UR9, 0x18 ;  /* 0x0000000907077291 */ /* 0x004fe2000f8ec0ff */
[----:B------:R-:W2:Y:S11]  /*0910*/  FENCE.VIEW.ASYNC.S ;  /* 0x00000000000073c6 */ /* 0x000eb60000000000 */
[----:B--2---:R2:W3:Y:S01]  /*0920*/  SYNCS.EXCH.64 URZ, [UR7+0x110], UR10 ;  /* 0x0001100a07ff75b2 */ /* 0x0044e20008000100 */
[----:B------:R2:W4:Y:S01]  /*0930*/  SYNCS.EXCH.64 URZ, [UR7+0x120], UR4 ;  /* 0x0001200407ff75b2 */ /* 0x0005220008000100 */
[----:B------:R2:W1:Y:S01]  /*0940*/  SYNCS.EXCH.64 URZ, [UR7+0x118], UR10 ;  /* 0x0001180a07ff75b2 */ /* 0x0004620008000100 */
[----:B------:R2:W1:Y:S01]  /*0950*/  SYNCS.EXCH.64 URZ, [UR7+0x128], UR4 ;  /* 0x0001280407ff75b2 */ /* 0x0004620008000100 */
[----:B------:R-:W-:Y:S01]  /*0960*/  NOP ;  /* 0x0000000000007918 */ /* 0x000fe20000000000 */
.L_x_11:
[----:B------:R-:W2:Y:S01]  /*0970*/  SHFL.IDX PT, R2, R96, RZ, 0x1f ;  /* 0x00001fff60027589 */ /* 0x000ea200000e0000 */
[----:B------:R-:W-:Y:S01]  /*0980*/  NOP ;  /* 0x0000000000007918 */ /* 0x000fe20000000000 */
[----:B--2---:R-:W-:-:S13]  /*0990*/  ISETP.NE.AND P0, PT, R2, 0x3, PT ;  /* 0x000000030200780c */ /* 0x004fda0003f05270 */
[----:B------:R-:W-:Y:S05]  /*09a0*/  @P0 BRA `(.L_x_12) ;  /* 0x0000000000300947 */ /* 0x000fea0003800000 */
[----:B------:R-:W2:Y:S01]  /*09b0*/  S2UR UR5, SR_CgaCtaId ;  /* 0x00000000000579c3 */ /* 0x000ea20000008800 */
[----:B------:R-:W-:Y:S01]  /*09c0*/  UMOV UR7, 0x400 ;  /* 0x0000040000077882 */ /* 0x000fe20000000000 */
[----:B------:R-:W-:Y:S01]  /*09d0*/  UMOV UR4, 0x20 ;  /* 0x0000002000047882 */ /* 0x000fe20000000000 */
[----:B------:R-:W-:Y:S01]  /*09e0*/  ELECT P0, URZ, PT ;  /* 0x0000000000ff782f */ /* 0x000fe20003800000 */
[----:B------:R-:W-:-:S04]  /*09f0*/  UIADD3 UR10, UPT, UPT, -UR4, 0x100000, URZ ;  /* 0x00100000040a7890 */ /* 0x000fc8000fffe1ff */
[----:B------:R-:W-:Y:S02]  /*0a00*/  USHF.L.U32 UR11, UR10, 0xb, URZ ;  /* 0x0000000b0a0b7899 */ /* 0x000fe400080006ff */
[----:B------:R-:W-:Y:S02]  /*0a10*/  USHF.L.U32 UR10, UR10, 0x1, URZ ;  /* 0x000000010a0a7899 */ /* 0x000fe400080006ff */
[----:B--2---:R-:W-:Y:S01]  /*0a20*/  ULEA UR5, UR5, UR7, 0x18 ;  /* 0x0000000705057291 */ /* 0x004fe2000f8ec0ff */
[----:B------:R-:W2:Y:S11]  /*0a30*/  FENCE.VIEW.ASYNC.S ;  /* 0x00000000000073c6 */ /* 0x000eb60000000000 */
[----:B--2---:R2:W1:Y:S01]  /*0a40*/  SYNCS.EXCH.64 URZ, [UR5+0x130], UR10 ;  /* 0x0001300a05ff75b2 */ /* 0x0044620008000100 */
[----:B------:R2:W1:Y:S01]  /*0a50*/  SYNCS.EXCH.64 URZ, [UR5+0x138], UR10 ;  /* 0x0001380a05ff75b2 */ /* 0x0004620008000100 */
[----:B------:R-:W-:Y:S01]  /*0a60*/  NOP ;  /* 0x0000000000007918 */ /* 0x000fe20000000000 */
.L_x_12:
[----:B------:R-:W3:Y:S01]  /*0a70*/  SHFL.IDX PT, R2, R96, RZ, 0x1f ;  /* 0x00001fff60027589 */ /* 0x000ee200000e0000 */
[----:B------:R-:W-:Y:S01]  /*0a80*/  NOP ;  /* 0x0000000000007918 */ /* 0x000fe20000000000 */
[----:B---3--:R-:W-:-:S13]  /*0a90*/  ISETP.NE.AND P0, PT, R2, 0x4, PT ;  /* 0x000000040200780c */ /* 0x008fda0003f05270 */
[----:B------:R-:W-:Y:S05]  /*0aa0*/  @P0 BRA `(.L_x_13) ;  /* 0x00000000004c0947 */ /* 0x000fea0003800000 */
[----:B--2---:R-:W2:Y:S01]  /*0ab0*/  S2UR UR5, SR_CgaCtaId ;  /* 0x00000000000579c3 */ /* 0x004ea20000008800 */
[----:B------:R-:W-:Y:S01]  /*0ac0*/  UMOV UR9, 0x100 ;  /* 0x0000010000097882 */ /* 0x000fe20000000000 */
[----:B------:R-:W-:Y:S01]  /*0ad0*/  UMOV UR7, 0x400 ;  /* 0x0000040000077882 */ /* 0x000fe20000000000 */
[----:B------:R-:W-:Y:S01]  /*0ae0*/  USEL UR9, UR9, 0xe0, UP2 ;  /* 0x000000e009097887 */ /* 0x000fe20009000000 */
[----:B------:R-:W-:Y:S01]  /*0af0*/  UMOV UR4, 0x1 ;  /* 0x0000000100047882 */ /* 0x000fe20000000000 */
[----:B------:R-:W-:Y:S01]  /*0b00*/  ELECT P0, URZ, PT ;  /* 0x0000000000ff782f */ /* 0x000fe20003800000 */
[----:B------:R-:W-:-:S04]  /*0b10*/  UIADD3 UR10, UPT, UPT, -UR4, 0x100000, URZ ;  /* 0x00100000040a7890 */ /* 0x000fc8000fffe1ff */
[----:B------:R-:W-:Y:S02]  /*0b20*/  USHF.L.U32 UR11, UR10, 0xb, URZ ;  /* 0x0000000b0a0b7899 */ /* 0x000fe400080006ff */
[----:B------:R-:W-:Y:S02]  /*0b30*/  USHF.L.U32 UR10, UR10, 0x1, URZ ;  /* 0x000000010a0a7899 */ /* 0x000fe400080006ff */
[----:B------:R-:W-:-:S04]  /*0b40*/  UIADD3 UR12, UPT, UPT, -UR9, 0x100000, URZ ;  /* 0x00100000090c7890 */ /* 0x000fc8000fffe1ff */
[----:B------:R-:W-:Y:S02]  /*0b50*/  USHF.L.U32 UR13, UR12, 0xb, URZ ;  /* 0x0000000b0c0d7899 */ /* 0x000fe400080006ff */
[----:B------:R-:W-:Y:S02]  /*0b60*/  USHF.L.U32 UR12, UR12, 0x1, URZ ;  /* 0x000000010c0c7899 */ /* 0x000fe400080006ff */
[----:B--2---:R-:W-:Y:S01]  /*0b70*/  ULEA UR5, UR5, UR7, 0x18 ;  /* 0x0000000705057291 */ /* 0x004fe2000f8ec0ff */
[----:B------:R-:W2:Y:S11]  /*0b80*/  FENCE.VIEW.ASYNC.S ;  /* 0x00000000000073c6 */ /* 0x000eb60000000000 */
[----:B--2---:R3:W2:Y:S01]  /*0b90*/  SYNCS.EXCH.64 URZ, [UR5+0x140], UR10 ;  /* 0x0001400a05ff75b2 */ /* 0x0046a20008000100 */
[----:B------:R3:W1:Y:S01]  /*0ba0*/  SYNCS.EXCH.64 URZ, [UR5+0x150], UR12 ;  /* 0x0001500c05ff75b2 */ /* 0x0006620008000100 */
[----:B------:R3:W1:Y:S01]  /*0bb0*/  SYNCS.EXCH.64 URZ, [UR5+0x148], UR10 ;  /* 0x0001480a05ff75b2 */ /* 0x0006620008000100 */
[----:B------:R3:W1:Y:S02]  /*0bc0*/  SYNCS.EXCH.64 URZ, [UR5+0x158], UR12 ;  /* 0x0001580c05ff75b2 */ /* 0x0006640008000100 */
[----:B---3--:R-:W-:Y:S01]  /*0bd0*/  NOP ;  /* 0x0000000000007918 */ /* 0x008fe20000000000 */
.L_x_13:
[----:B------:R-:W3:Y:S01]  /*0be0*/  SHFL.IDX PT, R2, R96, RZ, 0x1f ;  /* 0x00001fff60027589 */ /* 0x000ee200000e0000 */
[----:B------:R-:W-:Y:S01]  /*0bf0*/  NOP ;  /* 0x0000000000007918 */ /* 0x000fe20000000000 */
[----:B---3--:R-:W-:-:S13]  /*0c00*/  ISETP.NE.AND P0, PT, R2, 0x5, PT ;  /* 0x000000050200780c */ /* 0x008fda0003f05270 */
[----:B------:R-:W-:Y:S05]  /*0c10*/  @P0 BRA `(.L_x_14) ;  /* 0x0000000000580947 */ /* 0x000fea0003800000 */
[----:B------:R-:W3:Y:S01]  /*0c20*/  S2UR UR7, SR_CgaCtaId ;  /* 0x00000000000779c3 */ /* 0x000ee20000008800 */
[----:B------:R-:W-:Y:S01]  /*0c30*/  UMOV UR9, 0x400 ;  /* 0x0000040000097882 */ /* 0x000fe20000000000 */
[----:B--2---:R-:W-:Y:S01]  /*0c40*/  UMOV UR5, 0x1 ;  /* 0x0000000100057882 */ /* 0x004fe20000000000 */
        /* <DEDUP_REMOVED lines=8> */
[----:B---3--:R-:W-:Y:S01]  /*0cd0*/  ULEA UR7, UR7, UR9, 0x18 ;  /* 0x0000000907077291 */ /* 0x008fe2000f8ec0ff */
[----:B------:R-:W2:Y:S11]  /*0ce0*/  FENCE.VIEW.ASYNC.S ;  /* 0x00000000000073c6 */ /* 0x000eb60000000000 */
[----:B--2---:R3:W2:Y:S01]  /*0cf0*/  SYNCS.EXCH.64 URZ, [UR7+0x160], UR10 ;  /* 0x0001600a07ff75b2 */ /* 0x0046a20008000100 */
[----:B------:R3:W1:Y:S01]  /*0d00*/  SYNCS.EXCH.64 URZ, [UR7+0x180], UR4 ;  /* 0x0001800407ff75b2 */ /* 0x0006620008000100 */
[----:B------:R3:W1:Y:S01]  /*0d10*/  SYNCS.EXCH.64 URZ, [UR7+0x168], UR10 ;  /* 0x0001680a07ff75b2 */ /* 0x0006620008000100 */
[----:B------:R3:W1:Y:S01]  /*0d20*/  SYNCS.EXCH.64 URZ, [UR7+0x188], UR4 ;  /* 0x0001880407ff75b2 */ /* 0x0006620008000100 */
[----:B------:R3:W1:Y:S01]  /*0d30*/  SYNCS.EXCH.64 URZ, [UR7+0x170], UR10 ;  /* 0x0001700a07ff75b2 */ /* 0x0006620008000100 */
[----:B------:R3:W1:Y:S01]  /*0d40*/  SYNCS.EXCH.64 URZ, [UR7+0x190], UR4 ;  /* 0x0001900407ff75b2 */ /* 0x0006620008000100 */
[----:B------:R3:W1:Y:S01]  /*0d50*/  SYNCS.EXCH.64 URZ, [UR7+0x178], UR10 ;  /* 0x0001780a07ff75b2 */ /* 0x0006620008000100 */
[----:B------:R3:W1:Y:S02]  /*0d60*/  SYNCS.EXCH.64 URZ, [UR7+0x198], UR4 ;  /* 0x0001980407ff75b2 */ /* 0x0006640008000100 */
[----:B---3--:R-:W-:Y:S01]  /*0d70*/  NOP ;  /* 0x0000000000007918 */ /* 0x008fe20000000000 */
.L_x_14:
[----:B------:R-:W3:Y:S01]  /*0d80*/  SHFL.IDX PT, R2, R96, RZ, 0x1f ;  /* 0x00001fff60027589 */ /* 0x000ee200000e0000 */
[----:B------:R-:W-:Y:S01]  /*0d90*/  NOP ;  /* 0x0000000000007918 */ /* 0x000fe20000000000 */
[----:B---3--:R-:W-:-:S13]  /*0da0*/  ISETP.NE.AND P0, PT, R2, 0x3, PT ;  /* 0x000000030200780c */ /* 0x008fda0003f05270 */
[----:B------:R-:W-:Y:S05]  /*0db0*/  @P0 BRA `(.L_x_15) ;  /* 0x0000000000380947 */ /* 0x000fea0003800000 */
[----:B--2---:R-:W2:Y:S01]  /*0dc0*/  S2UR UR5, SR_CgaCtaId ;  /* 0x00000000000579c3 */ /* 0x004ea20000008800 */
        /* <DEDUP_REMOVED lines=13> */
.L_x_15:
[----:B--2---:R-:W2:Y:S01]  /*0ea0*/  S2UR UR5, SR_CTAID.X ;  /* 0x00000000000579c3 */ /* 0x004ea20000002500 */
[----:B------:R-:W-:-:S05]  /*0eb0*/  CS2R.32 R90, SR_CgaSize ;  /* 0x00000000005a7805 */ /* 0x000fca0000008a00 */
[----:B------:R-:W-:-:S05]  /*0ec0*/  IMAD R90, R90, -0xa0, RZ ;  /* 0xffffff605a5a7824 */ /* 0x000fca00078e02ff */
[----:B------:R-:W-:-:S14]  /*0ed0*/  R2UR UR9, R90 ;  /* 0x000000005a0972ca */ /* 0x000fdc00000e0000 */
[----:B------:R-:W3:Y:S01]  /*0ee0*/  LDCU UR9, c[0x0][UR9+0x2b0] ;  /* 0x00005600090977ac */ /* 0x000ee20008000800 */
[----:B------:R-:W-:Y:S01]  /*0ef0*/  NOP ;  /* 0x0000000000007918 */ /* 0x000fe20000000000 */
[----:B------:R-:W-:-:S05]  /*0f00*/  CS2R.32 R90, SR_CgaSize ;  /* 0x00000000005a7805 */ /* 0x000fca0000008a00 */
[----:B------:R-:W-:-:S05]  /*0f10*/  IMAD R90, R90, -0xa0, RZ ;  /* 0xffffff605a5a7824 */ /* 0x000fca00078e02ff */
[----:B------:R-:W-:-:S14]  /*0f20*/  R2UR UR7, R90 ;  /* 0x000000005a0772ca */ /* 0x000fdc00000e0000 */
[----:B------:R-:W4:Y:S01]  /*0f30*/  LDCU UR7, c[0x0][UR7+0x2b4] ;  /* 0x00005680070777ac */ /* 0x000f220008000800 */
[----:B------:R-:W1:Y:S08]  /*0f40*/  S2UR UR4, SR_CTAID.Y ;  /* 0x00000000000479c3 */ /* 0x000e700000002600 */
[----:B------:R-:W4:Y:S01]  /*0f50*/  LDC R9, c[0x0][0xb24] ;  /* 0x0002c900ff097b82 */ /* 0x000f220000000800 */
[----:B--2---:R-:W-:-:S02]  /*0f60*/  I2FP.F32.U32 R5, UR5 ;  /* 0x0000000500057c45 */ /* 0x004fc40008201000 */
[----:B------:R-:W-:-:S05]  /*0f70*/  CS2R.32 R3, SR_CgaSize ;  /* 0x0000000000037805 */ /* 0x000fca0000008a00 */
[----:B------:R-:W-:-:S06]  /*0f80*/  IMAD R3, R3, -0xa0, RZ ;  /* 0xffffff6003037824 */ /* 0x000fcc00078e02ff */
[----:B------:R-:W2:Y:S01]  /*0f90*/  LDC R3, c[0x0][R3+0x2a0] ;  /* 0x0000a80003037b82 */ /* 0x000ea20000000800 */
[----:B------:R-:W-:Y:S01]  /*0fa0*/  MOV R21, UR5 ;  /* 0x0000000500157c02 */ /* 0x000fe20008000f00 */
[----:B---3--:R-:W-:Y:S01]  /*0fb0*/  FMUL R5, R5, UR9 ;  /* 0x0000000905057c20 */ /* 0x008fe20008400000 */
[----:B-1----:R-:W-:Y:S02]  /*0fc0*/  I2FP.F32.U32 R4, UR4 ;  /* 0x0000000400047c45 */ /* 0x002fe40008201000 */
[----:B------:R-:W-:-:S05]  /*0fd0*/  CS2R.32 R2, SR_CgaSize ;  /* 0x0000000000027805 */ /* 0x000fca0000008a00 */
[----:B------:R-:W-:-:S06]  /*0fe0*/  IMAD R2, R2, -0xa0, RZ ;  /* 0xffffff6002027824 */ /* 0x000fcc00078e02ff */
[----:B------:R-:W1:Y:S01]  /*0ff0*/  LDC R2, c[0x0][R2+0x2a4] ;  /* 0x0000a90002027b82 */ /* 0x000e620000000800 */
[----:B------:R-:W3:Y:S01]  /*1000*/  F2I.U32.TRUNC.NTZ R90, R5 ;  /* 0x00000005005a7305 */ /* 0x000ee2000020f000 */
[----:B------:R-:W-:Y:S01]  /*1010*/  MOV R20, UR4 ;  /* 0x0000000400147c02 */ /* 0x000fe20008000f00 */
[----:B----4-:R-:W-:-:S05]  /*1020*/  FMUL R4, R4, UR7 ;  /* 0x0000000704047c20 */ /* 0x010fca0008400000 */
[----:B------:R-:W-:Y:S01]  /*1030*/  BAR.SYNC.DEFER_BLOCKING 0x0 ;  /* 0x0000000000007b1d */ /* 0x000fe20000010000 */
[----:B------:R-:W-:-:S05]  /*1040*/  ISETP.GE.AND P0, PT, R9, 0x1, PT ;  /* 0x000000010900780c */ /* 0x000fca0003f06270 */
[----:B------:R-:W4:Y:S02]  /*1050*/  F2I.U32.TRUNC.NTZ R83, R4 ;  /* 0x0000000400537305 */ /* 0x000f24000020f000 */
[----:B------:R-:W1:Y:S01]  /*1060*/  S2UR UR36, SR_CTAID.Z ;  /* 0x00000000002479c3 */ /* 0x000e620000002700 */
[----:B---3--:R-:W-:-:S05]  /*1070*/  IADD3 R90, PT, PT, -R90, RZ, RZ ;  /* 0x000000ff5a5a7210 */ /* 0x008fca0007ffe1ff */
[----:B--2---:R-:W-:Y:S01]  /*1080*/  IMAD R90, R3, R90, UR5 ;  /* 0x00000005035a7e24 */ /* 0x004fe2000f8e025a */
[----:B----4-:R-:W-:-:S05]  /*1090*/  IADD3 R83, PT, PT, -R83, RZ, RZ ;  /* 0x000000ff53537210 */ /* 0x010fca0007ffe1ff */
[----:B-1----:R-:W-:Y:S01]  /*10a0*/  IMAD R83, R2, R83, UR4 ;  /* 0x0000000402537e24 */ /* 0x002fe2000f8e0253 */
[----:B------:R-:W-:Y:S06]  /*10b0*/  @!P0 BRA `(.L_x_16) ;  /* 0x0000000000b88947 */ /* 0x000fec0003800000 */
[----:B------:R-:W1:Y:S01]  /*10c0*/  LDC.64 R4, c[0x0][0xb18] ;  /* 0x0002c600ff047b82 */ /* 0x000e620000000a00 */
[----:B------:R-:W-:-:S07]  /*10d0*/  ISETP.NE.AND P0, PT, R9, 0x1, PT ;  /* 0x000000010900780c */ /* 0x000fce0003f05270 */
[----:B------:R-:W2:Y:S08]  /*10e0*/  LDC R10, c[0x0][0xb0c] ;  /* 0x0002c300ff0a7b82 */ /* 0x000eb00000000800 */
[----:B------:R-:W3:Y:S08]  /*10f0*/  LDC R11, c[0x0][0x370] ;  /* 0x0000dc00ff0b7b82 */ /* 0x000ef00000000800 */
[----:B------:R-:W4:Y:S01]  /*1100*/  LDC R12, c[0x0][0x374] ;  /* 0x0000dd00ff0c7b82 */ /* 0x000f220000000800 */
[----:B-1----:R-:W-:-:S07]  /*1110*/  ISETP.NE.AND P1, PT, R4, 0x1, PT ;  /* 0x000000010400780c */ /* 0x002fce0003f25270 */
[----:B------:R-:W3:Y:S01]  /*1120*/  LDC.64 R6, c[0x0][0xb10] ;  /* 0x0002c400ff067b82 */ /* 0x000ee20000000a00 */
[----:B--2---:R-:W-:-:S07]  /*1130*/  ISETP.NE.AND P2, PT, R10, 0x1, PT ;  /* 0x000000010a00780c */ /* 0x004fce0003f45270 */
[----:B------:R-:W1:Y:S08]  /*1140*/  LDC R8, c[0x0][0xb20] ;  /* 0x0002c800ff087b82 */ /* 0x000e700000000800 */
[----:B------:R-:W2:Y:S01]  /*1150*/  LDC.64 R2, c[0x0][0xb28] ;  /* 0x0002ca00ff027b82 */ /* 0x000ea20000000a00 */
[----:B----4-:R-:W-:-:S04]  /*1160*/  IMAD.HI.U32 R13, R12, R5, RZ ;  /* 0x000000050c0d7227 */ /* 0x010fc800078e00ff */
[----:B------:R-:W-:-:S04]  /*1170*/  IMAD.HI.U32 R5, R20, R5, RZ ;  /* 0x0000000514057227 */ /* 0x000fc800078e00ff */
[----:B---3--:R-:W-:-:S04]  /*1180*/  IMAD.HI.U32 R14, R11, R6, RZ ;  /* 0x000000060b0e7227 */ /* 0x008fc800078e00ff */
[C---:B------:R-:W-:Y:S01]  /*1190*/  IMAD.HI.U32 R16, R21.reuse, R6, RZ ;  /* 0x0000000615107227 */ /* 0x040fe200078e00ff */
[-C--:B------:R-:W-:Y:S02]  /*11a0*/  @P2 SHF.R.U32.HI R11, RZ, R7.reuse, R14 ;  /* 0x00000007ff0b2219 */ /* 0x080fe4000001160e */
[-C--:B-1----:R-:W-:Y:S02]  /*11b0*/  @P1 SHF.R.U32.HI R12, RZ, R8.reuse, R13 ;  /* 0x00000008ff0c1219 */ /* 0x082fe4000001160d */
[----:B------:R-:W-:Y:S02]  /*11c0*/  SHF.R.U32.HI R5, RZ, R8, R5 ;  /* 0x00000008ff057219 */ /* 0x000fe40000011605 */
[----:B------:R-:W-:Y:S02]  /*11d0*/  SHF.R.U32.HI R16, RZ, R7, R16 ;  /* 0x00000007ff107219 */ /* 0x000fe40000011610 */
[----:B------:R-:W-:Y:S01]  /*11e0*/  SEL R5, R20, R5, !P1 ;  /* 0x0000000514057207 */ /* 0x000fe20004800000 */
[----:B--2---:R-:W-:Y:S01]  /*11f0*/  IMAD.HI.U32 R14, R12, R2, RZ ;  /* 0x000000020c0e7227 */ /* 0x004fe200078e00ff */
[----:B------:R-:W-:-:S02]  /*1200*/  SEL R7, R21, R16, !P2 ;  /* 0x0000001015077207 */ /* 0x000fc40005000000 */
[----:B------:R-:W-:Y:S01]  /*1210*/  IADD3 R13, PT, PT, -R5, RZ, RZ ;  /* 0x000000ff050d7210 */ /* 0x000fe20007ffe1ff */
[----:B------:R-:W-:Y:S01]  /*1220*/  IMAD.HI.U32 R6, R11, R2, RZ ;  /* 0x000000020b067227 */ /* 0x000fe200078e00ff */
[----:B------:R-:W-:-:S03]  /*1230*/  @P0 SHF.R.U32.HI R12, RZ, R3, R14 ;  /* 0x00000003ff0c0219 */ /* 0x000fc6000001160e */
[----:B------:R-:W-:Y:S01]  /*1240*/  IMAD R13, R4, R13, R20 ;  /* 0x0000000d040d7224 */ /* 0x000fe200078e0214 */
[----:B------:R-:W-:Y:S01]  /*1250*/  @P0 SHF.R.U32.HI R11, RZ, R3, R6 ;  /* 0x00000003ff0b0219 */ /* 0x000fe20000011606 */
[----:B------:R-:W-:-:S04]  /*1260*/  IMAD R12, R12, R9, RZ ;  /* 0x000000090c0c7224 */ /* 0x000fc800078e02ff */
[----:B------:R-:W-:Y:S01]  /*1270*/  IMAD R6, R11, R9, RZ ;  /* 0x000000090b067224 */ /* 0x000fe200078e02ff */
[----:B------:R-:W-:-:S04]  /*1280*/  ISETP.GE.AND P1, PT, R5, R12, PT ;  /* 0x0000000c0500720c */ /* 0x000fc80003f26270 */
[----:B------:R-:W-:Y:S01]  /*1290*/  ISETP.GE.OR P1, PT, R7, R6, P1 ;  /* 0x000000060700720c */ /* 0x000fe20000f26670 */
[----:B------:R-:W-:-:S05]  /*12a0*/  IMAD.HI.U32 R6, R5, R2, RZ ;  /* 0x0000000205067227 */ /* 0x000fca00078e00ff */
[----:B------:R-:W-:-:S04]  /*12b0*/  SHF.R.U32.HI R6, RZ, R3, R6 ;  /* 0x00000003ff067219 */ /* 0x000fc80000011606 */
[----:B------:R-:W-:-:S03]  /*12c0*/  SEL R6, R5, R6, !P0 ;  /* 0x0000000605067207 */ /* 0x000fc60004000000 */
[----:B------:R-:W-:Y:S01]  /*12d0*/  @!P1 IMAD.HI.U32 R8, R7, R2, RZ ;  /* 0x0000000207089227 */ /* 0x000fe200078e00ff */
[----:B------:R-:W-:-:S04]  /*12e0*/  IADD3 R2, PT, PT, -R6, RZ, RZ ;  /* 0x000000ff06027210 */ /* 0x000fc80007ffe1ff */
[----:B------:R-:W-:Y:S01]  /*12f0*/  @!P1 SHF.R.U32.HI R8, RZ, R3, R8 ;  /* 0x00000003ff089219 */ /* 0x000fe20000011608 */
[----:B------:R-:W-:-:S03]  /*1300*/  IMAD R2, R9, R2, R5 ;  /* 0x0000000209027224 */ /* 0x000fc600078e0205 */
[----:B------:R-:W-:-:S05]  /*1310*/  @!P1 SEL R3, R7, R8, !P0 ;  /* 0x0000000807039207 */ /* 0x000fca0004000000 */
[--C-:B------:R-:W-:Y:S02]  /*1320*/  @!P1 IMAD.IADD R6, R6, 0x1, -R3.reuse ;  /* 0x0000000106069824 */ /* 0x100fe400078e0a03 */
[----:B------:R-:W-:Y:S01]  /*1330*/  @!P1 IMAD R3, R2, R11, R3 ;  /* 0x0000000b02039224 */ /* 0x000fe200078e0203 */
[----:B------:R-:W-:Y:S01]  /*1340*/  IADD3 R2, PT, PT, -R7, RZ, RZ ;  /* 0x000000ff07027210 */ /* 0x000fe20007ffe1ff */
[----:B------:R-:W-:Y:S02]  /*1350*/  @!P1 IMAD R5, R6, R9, R7 ;  /* 0x0000000906059224 */ /* 0x000fe400078e0207 */
[----:B------:R-:W-:Y:S02]  /*1360*/  @!P1 IMAD.MOV.U32 R7, RZ, RZ, R3 ;  /* 0x000000ffff079224 */ /* 0x000fe400078e0003 */
[----:B------:R-:W-:Y:S02]  /*1370*/  IMAD R2, R10, R2, R21 ;  /* 0x000000020a027224 */ /* 0x000fe400078e0215 */
[----:B------:R-:W-:-:S02]  /*1380*/  IMAD R20, R5, R4, R13 ;  /* 0x0000000405147224 */ /* 0x000fc400078e020d */
[----:B------:R-:W-:Y:S02]  /*1390*/  IMAD R21, R7, R10, R2 ;  /* 0x0000000a07157224 */ /* 0x000fe400078e0202 */
.L_x_16:
[----:B------:R-:W1:Y:S01]  /*13a0*/  LDCU UR4, c[0x0][0xb30] ;  /* 0x00016600ff0477ac */ /* 0x000e620008000800 */
[----:B------:R-:W2:Y:S08]  /*13b0*/  S2UR UR37, SR_CgaCtaId ;  /* 0x00000000002579c3 */ /* 0x000eb00000008800 */
[----:B------:R-:W3:Y:S01]  /*13c0*/  LDC R40, c[0x0][0xb24] ;  /* 0x0002c900ff287b82 */ /* 0x000ee20000000800 */
[----:B-1----:R-:W-:-:S09]  /*13d0*/  UISETP.NE.AND UP1, UPT, UR4, 0x1, UPT ;  /* 0x000000010400788c */ /* 0x002fd2000bf25270 */
[----:B--2---:R-:W-:Y:S05]  /*13e0*/  BRA.U UP1, `(.L_x_17) ;  /* 0x0000000101407547 */ /* 0x004fea000b800000 */
[----:B------:R-:W1:Y:S08]  /*13f0*/  LDC.64 R4, c[0x0][0xb10] ;  /* 0x0002c400ff047b82 */ /* 0x000e700000000a00 */
[----:B------:R-:W2:Y:S08]  /*1400*/  LDC.64 R2, c[0x0][0xb18] ;  /* 0x0002c600ff027b82 */ /* 0x000eb00000000a00 */
[----:B------:R-:W4:Y:S08]  /*1410*/  LDC R6, c[0x0][0xb20] ;  /* 0x0002c800ff067b82 */ /* 0x000f300000000800 */
[----:B------:R-:W3:Y:S01]  /*1420*/  LDC R8, c[0x0][0xb0c] ;  /* 0x0002c300ff087b82 */ /* 0x000ee20000000800 */
[----:B-1----:R-:W-:-:S05]  /*1430*/  IMAD.HI.U32 R4, R21, R4, RZ ;  /* 0x0000000415047227 */ /* 0x002fca00078e00ff */
[----:B------:R-:W-:Y:S01]  /*1440*/  SHF.R.U32.HI R4, RZ, R5, R4 ;  /* 0x00000005ff047219 */ /* 0x000fe20000011604 */
[----:B--2---:R-:W-:Y:S01]  /*1450*/  IMAD.HI.U32 R3, R20, R3, RZ ;  /* 0x0000000314037227 */ /* 0x004fe200078e00ff */
[----:B------:R-:W-:-:S04]  /*1460*/  ISETP.NE.AND P0, PT, R2, 0x1, PT ;  /* 0x000000010200780c */ /* 0x000fc80003f05270 */
[----:B----4-:R-:W-:-:S04]  /*1470*/  SHF.R.U32.HI R3, RZ, R6, R3 ;  /* 0x00000006ff037219 */ /* 0x010fc80000011603 */
[----:B------:R-:W-:Y:S02]  /*1480*/  SEL R3, R20, R3, !P0 ;  /* 0x0000000314037207 */ /* 0x000fe40004000000 */
[----:B---3--:R-:W-:-:S04]  /*1490*/  ISETP.NE.AND P1, PT, R8, 0x1, PT ;  /* 0x000000010800780c */ /* 0x008fc80003f25270 */
[----:B------:R-:W-:-:S05]  /*14a0*/  SEL R4, R21, R4, !P1 ;  /* 0x0000000415047207 */ /* 0x000fca0004800000 */
[----:B------:R-:W-:Y:S02]  /*14b0*/  IMAD.IADD R5, R3, 0x1, -R4 ;  /* 0x0000000103057824 */ /* 0x000fe400078e0a04 */
[----:B------:R-:W-:Y:S02]  /*14c0*/  IMAD.IADD R3, R4, 0x1, -R3 ;  /* 0x0000000104037824 */ /* 0x000fe400078e0a03 */
[----:B------:R-:W-:Y:S02]  /*14d0*/  IMAD R21, R5, R8, R21 ;  /* 0x0000000805157224 */ /* 0x000fe400078e0215 */
[----:B------:R-:W-:-:S07]  /*14e0*/  IMAD R20, R3, R2, R20 ;  /* 0x0000000203147224 */ /* 0x000fce00078e0214 */
.L_x_17:
[----:B------:R-:W-:Y:S01]  /*14f0*/  BAR.SYNC.DEFER_BLOCKING 0x0 ;  /* 0x0000000000007b1d */ /* 0x000fe20000010000 */
[----:B------:R-:W-:Y:S01]  /*1500*/  UISETP.NE.AND UP1, UPT, UR8, 0x2, UPT ;  /* 0x000000020800788c */ /* 0x000fe2000bf25270 */
[----:B------:R-:W-:Y:S02]  /*1510*/  ISETP.NE.OR P5, PT, R0, 0x2, !P5 ;  /* 0x000000020000780c */ /* 0x000fe40006fa5670 */
[----:B------:R-:W-:-:S06]  /*1520*/  LOP3.LUT R2, R103, 0x1f, RZ, 0xc0, !PT ;  /* 0x0000001f67027812 */ /* 0x000fcc00078ec0ff */
[----:B------:R-:W-:Y:S05]  /*1530*/  BRA.U UP1, `(.L_x_18) ;  /* 0x0000001901307547 */ /* 0x000fea000b800000 */
[----:B------:R-:W1:Y:S01]  /*1540*/  LDCU UR13, c[0x0][0x38c] ;  /* 0x00007180ff0d77ac */ /* 0x000e620008000800 */
[----:B------:R-:W2:Y:S01]  /*1550*/  LDC R9, c[0x0][0x370] ;  /* 0x0000dc00ff097b82 */ /* 0x000ea20000000800 */
[----:B------:R-:W-:Y:S01]  /*1560*/  PLOP3.LUT P1, PT, PT, PT, UP2, 0x80, 0x8 ;  /* 0x000000000008781c */ /* 0x000fe20003f2f028 */
[----:B------:R-:W-:Y:S01]  /*1570*/  IMAD.MOV.U32 R15, RZ, RZ, 0x1 ;  /* 0x00000001ff0f7424 */ /* 0x000fe200078e00ff */
[----:B------:R-:W-:Y:S01]  /*1580*/  ISETP.EQ.OR P4, PT, R2, RZ, P5 ;  /* 0x000000ff0200720c */ /* 0x000fe20002f82670 */
[----:B------:R-:W-:Y:S01]  /*1590*/  IMAD.MOV.U32 R14, RZ, RZ, RZ ;  /* 0x000000ffff0e7224 */ /* 0x000fe200078e00ff */
[----:B------:R-:W-:Y:S02]  /*15a0*/  PLOP3.LUT P1, PT, P1, PT, PT, 0x8, 0x80 ;  /* 0x000000000080781c */ /* 0x000fe40000f2e170 */
[----:B------:R-:W-:Y:S01]  /*15b0*/  CS2R R12, SRZ ;  /* 0x00000000000c7805 */ /* 0x000fe2000001ff00 */
[----:B------:R-:W-:Y:S01]  /*15c0*/  IMAD.MOV.U32 R10, RZ, RZ, 0x1 ;  /* 0x00000001ff0a7424 */ /* 0x000fe200078e00ff */
[----:B------:R-:W4:Y:S01]  /*15d0*/  LDC R0, c[0x0][0x374] ;  /* 0x0000dd00ff007b82 */ /* 0x000f220000000800 */
[----:B------:R-:W2:Y:S01]  /*15e0*/  LDCU.64 UR22, c[0x0][0x348] ;  /* 0x00006900ff1677ac */ /* 0x000ea20008000a00 */
[----:B------:R-:W-:Y:S01]  /*15f0*/  UMOV UR6, URZ ;  /* 0x000000ff00067c82 */ /* 0x000fe20008000000 */
[----:B-1----:R-:W-:-:S04]  /*1600*/  UIADD3 UR5, UPT, UPT, UR13, 0x3f, URZ ;  /* 0x0000003f0d057890 */ /* 0x002fc8000fffe0ff */
[----:B------:R-:W-:-:S04]  /*1610*/  USHF.R.S32.HI UR4, URZ, 0x1f, UR5 ;  /* 0x0000001fff047899 */ /* 0x000fc80008011405 */
[----:B------:R-:W-:-:S04]  /*1620*/  ULEA.HI UR4, UR4, UR5, URZ, 0x6 ;  /* 0x0000000504047291 */ /* 0x000fc8000f8f30ff */
[----:B------:R-:W-:Y:S02]  /*1630*/  USHF.R.S32.HI UR15, URZ, 0x6, UR4 ;  /* 0x00000006ff0f7899 */ /* 0x000fe40008011404 */
[----:B------:R-:W-:Y:S02]  /*1640*/  UIADD3 UR4, UPT, UPT, UR13, -0x1, URZ ;  /* 0xffffffff0d047890 */ /* 0x000fe4000fffe0ff */
[----:B------:R-:W-:Y:S02]  /*1650*/  UISETP.LT.U32.AND UP0, UPT, UR15, 0x11, UPT ;  /* 0x000000110f00788c */ /* 0x000fe4000bf01070 */
[----:B------:R-:W-:Y:S02]  /*1660*/  UISETP.GE.U32.AND UP1, UPT, UR4, -0x7f, UPT ;  /* 0xffffff810400788c */ /* 0x000fe4000bf26070 */
[----:B------:R-:W-:Y:S02]  /*1670*/  USEL UR14, UR15, 0x11, UP0 ;  /* 0x000000110f0e7887 */ /* 0x000fe40008000000 */
[----:B------:R-:W-:-:S02]  /*1680*/  UIADD3 UR13, UPT, UPT, UR13, 0x7e, URZ ;  /* 0x0000007e0d0d7890 */ /* 0x000fc4000fffe0ff */
[----:B------:R-:W-:Y:S02]  /*1690*/  UIADD3 UR5, UPT, UPT, UR14, -0x1, URZ ;  /* 0xffffffff0e057890 */ /* 0x000fe4000fffe0ff */
[----:B------:R-:W-:-:S03]  /*16a0*/  UIADD3 UR7, UPT, UPT, UR15, -UR14, URZ ;  /* 0x8000000e0f077290 */ /* 0x000fc6000fffe0ff */
[----:B------:R-:W-:-:S04]  /*16b0*/  @UP1 UIADD3 UR5, UPT, UPT, UR14, URZ, URZ ;  /* 0x000000ff0e051290 */ /* 0x000fc8000fffe0ff */
[----:B--2---:R-:W-:-:S12]  /*16c0*/  UIADD3 UR5, UPT, UPT, UR5, 0x1, URZ ;  /* 0x0000000105057890 */ /* 0x004fd8000fffe0ff */
.L_x_36:
[----:B------:R-:W-:Y:S01]  /*16d0*/  UISETP.NE.AND UP0, UPT, UR37, URZ, UPT ;  /* 0x000000ff2500728c */ /* 0x000fe2000bf05270 */
[----:B------:R-:W1:Y:S08]  /*16e0*/  S2UR UR37, SR_CgaCtaId ;  /* 0x00000000002579c3 */ /* 0x000e700000008800 */
[----:B------:R-:W-:Y:S05]  /*16f0*/  BRA.U UP0, `(.L_x_19) ;  /* 0x0000000100347547 */ /* 0x000fea000b800000 */
[----:B------:R-:W2:Y:S01]  /*1700*/  S2R R2, SR_CgaCtaId ;  /* 0x0000000000027919 */ /* 0x000ea20000008800 */
[----:B------:R-:W-:-:S04]  /*1710*/  MOV R3, 0x400 ;  /* 0x0000040000037802 */ /* 0x000fc80000000f00 */
[----:B--2---:R-:W-:Y:S02]  /*1720*/  LEA R3, R2, R3, 0x18 ;  /* 0x0000000302037211 */ /* 0x004fe400078ec0ff */
[----:B------:R-:W-:-:S03]  /*1730*/  SHF.L.U32 R2, R10, 0x1f, RZ ;  /* 0x0000001f0a027819 */ /* 0x000fc600000006ff */
[----:B------:R-:W-:-:S04]  /*1740*/  IMAD R3, R12, 0x8, R3 ;  /* 0x000000080c037824 */ /* 0x000fc800078e0203 */
[----:B------:R-:W2:Y:S02]  /*1750*/  SYNCS.PHASECHK.TRANS64.TRYWAIT P0, [R3+URZ+0x1b0], R2 ;  /* 0x0001b002030075a7 */ /* 0x000ea400080011ff */
[----:B--2---:R-:W-:Y:S05]  /*1760*/  @!P0 BRA `(.L_x_20) ;  /* 0x0000006000b88947 */ /* 0x004fea0003800000 */
.L_x_119:
[----:B------:R-:W-:Y:S01]  /*1770*/  VIADD R12, R12, 0x1 ;  /* 0x000000010c0c7836 */ /* 0x000fe20000000000 */
[----:B------:R2:W-:Y:S04]  /*1780*/  SYNCS.ARRIVE.TRANS64.A1T0 RZ, [R3+URZ+0x1a0], RZ ;  /* 0x0001a0ff03ff79a7 */ /* 0x0005e800081000ff */
[----:B------:R-:W-:-:S04]  /*1790*/  ISETP.NE.AND P0, PT, R12, 0x2, PT ;  /* 0x000000020c00780c */ /* 0x000fc80003f05270 */
[----:B------:R-:W-:Y:S02]  /*17a0*/  SEL R12, R12, RZ, P0 ;  /* 0x000000ff0c0c7207 */ /* 0x000fe40000000000 */
[----:B--2---:R-:W-:-:S04]  /*17b0*/  SEL R3, RZ, 0x1, P0 ;  /* 0x00000001ff037807 */ /* 0x004fc80000000000 */
[----:B------:R-:W-:-:S07]  /*17c0*/  LOP3.LUT R10, R10, R3, RZ, 0x3c, !PT ;  /* 0x000000030a0a7212 */ /* 0x000fce00078e3cff */
.L_x_19:
[----:B------:R-:W-:Y:S01]  /*17d0*/  UMOV UR4, 0x400 ;  /* 0x0000040000047882 */ /* 0x000fe20000000000 */
[----:B------:R-:W-:Y:S01]  /*17e0*/  SHF.L.U32 R2, R15, 0x1f, RZ ;  /* 0x0000001f0f027819 */ /* 0x000fe200000006ff */
[----:B-1----:R-:W-:Y:S01]  /*17f0*/  ULEA UR4, UR37, UR4, 0x18 ;  /* 0x0000000425047291 */ /* 0x002fe2000f8ec0ff */
[----:B------:R-:W-:Y:S01]  /*1800*/  R2UR UR35, R21 ;  /* 0x00000000152372ca */ /* 0x000fe200000e0000 */
[----:B------:R-:W-:Y:S01]  /*1810*/  UISETP.GE.U32.AND UP0, UPT, UR13, 0x7f, UPT ;  /* 0x0000007f0d00788c */ /* 0x000fe2000bf06070 */
[----:B------:R-:W-:Y:S01]  /*1820*/  R2UR UR10, R20 ;  /* 0x00000000140a72ca */ /* 0x000fe200000e0000 */
[----:B------:R-:W-:Y:S01]  /*1830*/  ULEA UR8, UR6, UR4, 0x3 ;  /* 0x0000000406087291 */ /* 0x000fe2000f8e18ff */
[----:B------:R-:W-:-:S08]  /*1840*/  UMOV UR24, URZ ;  /* 0x000000ff00187c82 */ /* 0x000fd00008000000 */
[----:B------:R1:W2:Y:S01]  /*1850*/  SYNCS.PHASECHK.TRANS64.TRYWAIT P0, [UR8+0x88], R2 ;  /* 0x00008802ff0075a7 */ /* 0x0002a20008001108 */
[----:B------:R-:W-:Y:S02]  /*1860*/  USHF.L.U32 UR35, UR35, 0x6, URZ ;  /* 0x0000000623237899 */ /* 0x000fe400080006ff */
[----:B------:R-:W-:Y:S01]  /*1870*/  USHF.L.U32 UR10, UR10, 0x7, URZ ;  /* 0x000000070a0a7899 */ /* 0x000fe200080006ff */
[----:B------:R-:W-:Y:S11]  /*1880*/  BRA.U !UP0, `(.L_x_21) ;  /* 0x0000000108a87547 */ /* 0x000ff6000b800000 */
[----:B------:R-:W-:Y:S01]  /*1890*/  UMOV UR16, URZ ;  /* 0x000000ff00107c82 */ /* 0x000fe20008000000 */
[----:B------:R-:W-:-:S05]  /*18a0*/  UMOV UR17, UR6 ;  /* 0x0000000600117c82 */ /* 0x000fca0008000000 */
.L_x_26:
[----:B-1----:R-:W-:Y:S01]  /*18b0*/  ULEA UR33, UR17, UR4, 0x3 ;  /* 0x0000000411217291 */ /* 0x002fe2000f8e18ff */
[----:B--2---:R-:W-:Y:S01]  /*18c0*/  @!P5 MOV R3, 0x3000 ;  /* 0x000030000003d802 */ /* 0x004fe20000000f00 */
[----:B--2---:R-:W-:Y:S10]  /*18d0*/  @P0 BRA `(.L_x_22) ;  /* 0x00000000000c0947 */ /* 0x004ff40003800000 */
[----:B------:R-:W-:-:S04]  /*18e0*/  SHF.L.U32 R5, R15, 0x1f, RZ ;  /* 0x0000001f0f057819 */ /* 0x000fc800000006ff */
[----:B------:R-:W2:Y:S02]  /*18f0*/  SYNCS.PHASECHK.TRANS64.TRYWAIT P0, [UR33+0x88], R5 ;  /* 0x00008805ff0075a7 */ /* 0x000ea40008001121 */
[----:B--2---:R-:W-:Y:S05]  /*1900*/  @!P0 BRA `(.L_x_23) ;  /* 0x0000006000648947 */ /* 0x004fea0003800000 */
.L_x_22:
[----:B------:R2:W-:Y:S01]  /*1910*/  @!P5 SYNCS.ARRIVE.TRANS64 RZ, [UR33], R3 ;  /* 0x00000003ffffd9a7 */ /* 0x0005e20008000021 */
[----:B------:R-:W-:Y:S04]  /*1920*/  BSSY.RECONVERGENT B0, `(.L_x_24) ;  /* 0x0000003000007945 */ /* 0x000fe80003800200 */
[----:B------:R-:W-:Y:S05]  /*1930*/  @P4 BRA `(.L_x_25) ;  /* 0x0000000000044947 */ /* 0x000fea0003800000 */
[----:B------:R-:W-:Y:S05]  /*1940*/  BPT.TRAP 0x1 ;  /* 0x000000040000795c */ /* 0x000fea0000300000 */
.L_x_25:
[----:B------:R-:W-:Y:S05]  /*1950*/  BSYNC.RECONVERGENT B0 ;  /* 0x0000000000007941 */ /* 0x000fea0003800200 */
.L_x_24:
[----:B------:R-:W-:Y:S02]  /*1960*/  UIADD3 UR6, UPT, UPT, UR17, 0x1, URZ ;  /* 0x0000000111067890 */ /* 0x000fe4000fffe0ff */
[----:B------:R-:W-:Y:S02]  /*1970*/  ULEA UR32, UR17, UR4, 0xc ;  /* 0x0000000411207291 */ /* 0x000fe4000f8e60ff */
[----:B------:R-:W-:Y:S02]  /*1980*/  UISETP.NE.AND UP0, UPT, UR6, 0x11, UPT ;  /* 0x000000110600788c */ /* 0x000fe4000bf05270 */
[----:B------:R-:W-:Y:S02]  /*1990*/  UIADD3 UR26, UP1, UPT, UR22, 0x80, URZ ;  /* 0x00000080161a7890 */ /* 0x000fe4000ff3e0ff */
[----:B------:R-:W-:Y:S02]  /*19a0*/  USEL UR9, URZ, 0x1, UP0 ;  /* 0x00000001ff097887 */ /* 0x000fe40008000000 */
[----:B------:R-:W-:-:S02]  /*19b0*/  USEL UR6, UR6, URZ, UP0 ;  /* 0x000000ff06067287 */ /* 0x000fc40008000000 */
[----:B------:R-:W-:Y:S02]  /*19c0*/  UIADD3 UR20, UP0, UPT, UR22, 0x180, URZ ;  /* 0x0000018016147890 */ /* 0x000fe4000ff1e0ff */
[----:B------:R-:W-:Y:S01]  /*19d0*/  ULEA UR8, UR6, UR4, 0x3 ;  /* 0x0000000406087291 */ /* 0x000fe2000f8e18ff */
[----:B------:R-:W-:Y:S01]  /*19e0*/  LOP3.LUT R15, R15, UR9, RZ, 0x3c, !PT ;  /* 0x000000090f0f7c12 */ /* 0x000fe2000f8e3cff */
[----:B------:R-:W-:Y:S02]  /*19f0*/  USHF.L.U32 UR34, UR16, 0x6, URZ ;  /* 0x0000000610227899 */ /* 0x000fe400080006ff */
[----:B------:R-:W-:Y:S01]  /*1a00*/  UIADD3.X UR27, UPT, UPT, URZ, UR23, URZ, UP1, !UPT ;  /* 0x00000017ff1b7290 */ /* 0x000fe20008ffe4ff */
[----:B-1----:R-:W-:Y:S01]  /*1a10*/  SHF.L.U32 R2, R15, 0x1f, RZ ;  /* 0x0000001f0f027819 */ /* 0x002fe200000006ff */
[----:B------:R-:W-:Y:S02]  /*1a20*/  UIADD3 UR32, UPT, UPT, UR32, 0x4400, URZ ;  /* 0x0000440020207890 */ /* 0x000fe4000fffe0ff */
[----:B------:R-:W-:Y:S01]  /*1a30*/  UIADD3.X UR21, UPT, UPT, URZ, UR23, URZ, UP0, !UPT ;  /* 0x00000017ff157290 */ /* 0x000fe200087fe4ff */
[----:B------:R1:W1:Y:S01]  /*1a40*/  SYNCS.PHASECHK.TRANS64.TRYWAIT P0, [UR8+0x88], R2 ;  /* 0x00008802ff0075a7 */ /* 0x0002620008001108 */
[----:B------:R-:W-:Y:S01]  /*1a50*/  ULEA UR8, UR17, UR4, 0xd ;  /* 0x0000000411087291 */ /* 0x000fe2000f8e68ff */
[----:B------:R-:W-:Y:S01]  /*1a60*/  UMOV UR18, 0x0 ;  /* 0x0000000000127882 */ /* 0x000fe20000000000 */
[----:B------:R-:W-:-:S02]  /*1a70*/  UMOV UR19, 0x10000000 ;  /* 0x1000000000137882 */ /* 0x000fc40000000000 */
[----:B------:R-:W-:Y:S01]  /*1a80*/  UIADD3 UR8, UPT, UPT, UR8, 0x15400, URZ ;  /* 0x0001540008087890 */ /* 0x000fe2000fffe0ff */
[----:B------:R1:W-:Y:S01]  /*1a90*/  UTMALDG.3D [UR32], [UR26], desc[UR18] ;  /* 0x000012201a0075b4 */ /* 0x0003e20008011000 */
[----:B------:R-:W-:Y:S01]  /*1aa0*/  UMOV UR12, UR36 ;  /* 0x00000024000c7c82 */ /* 0x000fe20008000000 */
[----:B------:R-:W-:Y:S01]  /*1ab0*/  UMOV UR9, UR33 ;  /* 0x0000002100097c82 */ /* 0x000fe20008000000 */
[----:B------:R-:W-:Y:S01]  /*1ac0*/  UMOV UR11, UR34 ;  /* 0x00000022000b7c82 */ /* 0x000fe20008000000 */
[----:B------:R-:W-:Y:S01]  /*1ad0*/  UIADD3 UR16, UPT, UPT, UR16, 0x1, URZ ;  /* 0x0000000110107890 */ /* 0x000fe2000fffe0ff */
[----:B------:R-:W-:Y:S01]  /*1ae0*/  UMOV UR24, UR5 ;  /* 0x0000000500187c82 */ /* 0x000fe20008000000 */
[----:B------:R-:W-:Y:S02]  /*1af0*/  UMOV UR17, UR6 ;  /* 0x0000000600117c82 */ /* 0x000fe40008000000 */
[----:B------:R1:W-:Y:S01]  /*1b00*/  UTMALDG.3D [UR8], [UR20], desc[UR18] ;  /* 0x00001208140075b4 */ /* 0x0003e20008011000 */
[----:B------:R-:W-:-:S09]  /*1b10*/  UISETP.NE.AND UP0, UPT, UR16, UR5, UPT ;  /* 0x000000051000728c */ /* 0x000fd2000bf05270 */
[----:B------:R-:W-:Y:S05]  /*1b20*/  BRA.U UP0, `(.L_x_26) ;  /* 0xfffffffd00607547 */ /* 0x000fea000b83ffff */
.L_x_21:
[----:B-1----:R-:W-:Y:S01]  /*1b30*/  ULEA UR8, UR6, UR4, 0x3 ;  /* 0x0000000406087291 */ /* 0x002fe2000f8e18ff */
[----:B------:R-:W-:Y:S01]  /*1b40*/  SHF.L.U32 R2, R15, 0x1f, RZ ;  /* 0x0000001f0f027819 */ /* 0x000fe200000006ff */
[----:B------:R-:W-:Y:S01]  /*1b50*/  @!P1 SYNCS.ARRIVE.TRANS64.A1T0 RZ, [UR4+0x138], RZ ;  /* 0x000138ffffff99a7 */ /* 0x000fe20008100004 */
[----:B------:R-:W-:-:S06]  /*1b60*/  UISETP.GT.AND UP0, UPT, UR15, UR14, UPT ;  /* 0x0000000e0f00728c */ /* 0x000fcc000bf04270 */
[----:B--2---:R1:W2:Y:S03]  /*1b70*/  SYNCS.PHASECHK.TRANS64.TRYWAIT P0, [UR8+0x88], R2 ;  /* 0x00008802ff0075a7 */ /* 0x0042a60008001108 */
[----:B------:R-:W-:Y:S05]  /*1b80*/  BRA.U !UP0, `(.L_x_27) ;  /* 0x0000000108ac7547 */ /* 0x000fea000b800000 */
[----:B------:R-:W-:Y:S01]  /*1b90*/  UIADD3 UR21, UPT, UPT, UR7, UR24, URZ ;  /* 0x0000001807157290 */ /* 0x000fe2000fffe0ff */
[----:B------:R-:W-:-:S11]  /*1ba0*/  UMOV UR25, UR6 ;  /* 0x0000000600197c82 */ /* 0x000fd60008000000 */
.L_x_32:
[----:B-1----:R-:W-:Y:S01]  /*1bb0*/  ULEA UR17, UR25, UR4, 0x3 ;  /* 0x0000000419117291 */ /* 0x002fe2000f8e18ff */
[----:B--2---:R-:W-:Y:S01]  /*1bc0*/  @!P5 MOV R3, 0x3000 ;  /* 0x000030000003d802 */ /* 0x004fe20000000f00 */
[----:B--2---:R-:W-:Y:S10]  /*1bd0*/  @P0 BRA `(.L_x_28) ;  /* 0x00000000000c0947 */ /* 0x004ff40003800000 */
[----:B------:R-:W-:-:S04]  /*1be0*/  SHF.L.U32 R5, R15, 0x1f, RZ ;  /* 0x0000001f0f057819 */ /* 0x000fc800000006ff */
[----:B------:R-:W2:Y:S02]  /*1bf0*/  SYNCS.PHASECHK.TRANS64.TRYWAIT P0, [UR17+0x88], R5 ;  /* 0x00008805ff0075a7 */ /* 0x000ea40008001111 */
[----:B--2---:R-:W-:Y:S05]  /*1c00*/  @!P0 BRA `(.L_x_29) ;  /* 0x0000005c00bc8947 */ /* 0x004fea0003800000 */
.L_x_28:
[----:B------:R2:W-:Y:S01]  /*1c10*/  @!P5 SYNCS.ARRIVE.TRANS64 RZ, [UR17], R3 ;  /* 0x00000003ffffd9a7 */ /* 0x0005e20008000011 */
[----:B------:R-:W-:Y:S04]  /*1c20*/  BSSY.RECONVERGENT B0, `(.L_x_30) ;  /* 0x0000003000007945 */ /* 0x000fe80003800200 */
[----:B------:R-:W-:Y:S05]  /*1c30*/  @P4 BRA `(.L_x_31) ;  /* 0x0000000000044947 */ /* 0x000fea0003800000 */
[----:B------:R-:W-:Y:S05]  /*1c40*/  BPT.TRAP 0x1 ;  /* 0x000000040000795c */ /* 0x000fea0000300000 */
.L_x_31:
[----:B------:R-:W-:Y:S05]  /*1c50*/  BSYNC.RECONVERGENT B0 ;  /* 0x0000000000007941 */ /* 0x000fea0003800200 */
.L_x_30:
        /* <DEDUP_REMOVED lines=10> */
[----:B------:R-:W-:Y:S01]  /*1d00*/  UIADD3 UR16, UPT, UPT, UR16, 0x4400, URZ ;  /* 0x0000440010107890 */ /* 0x000fe2000fffe0ff */
[----:B-1----:R-:W-:Y:S01]  /*1d10*/  SHF.L.U32 R2, R15, 0x1f, RZ ;  /* 0x0000001f0f027819 */ /* 0x002fe200000006ff */
[----:B------:R-:W-:Y:S02]  /*1d20*/  UIADD3.X UR31, UPT, UPT, URZ, UR23, URZ, UP1, !UPT ;  /* 0x00000017ff1f7290 */ /* 0x000fe40008ffe4ff */
[----:B------:R-:W-:Y:S01]  /*1d30*/  UIADD3.X UR29, UPT, UPT, URZ, UR23, URZ, UP0, !UPT ;  /* 0x00000017ff1d7290 */ /* 0x000fe200087fe4ff */
[----:B------:R1:W1:Y:S01]  /*1d40*/  SYNCS.PHASECHK.TRANS64.TRYWAIT P0, [UR8+0x88], R2 ;  /* 0x00008802ff0075a7 */ /* 0x0002620008001108 */
[----:B------:R-:W-:Y:S01]  /*1d50*/  ULEA UR8, UR25, UR4, 0xd ;  /* 0x0000000419087291 */ /* 0x000fe2000f8e68ff */
[----:B------:R-:W-:Y:S01]  /*1d60*/  UMOV UR26, 0x0 ;  /* 0x00000000001a7882 */ /* 0x000fe20000000000 */
[----:B------:R-:W-:-:S02]  /*1d70*/  UMOV UR27, 0x10000000 ;  /* 0x10000000001b7882 */ /* 0x000fc40000000000 */
[----:B------:R-:W-:Y:S01]  /*1d80*/  UIADD3 UR8, UPT, UPT, UR8, 0x15400, URZ ;  /* 0x0001540008087890 */ /* 0x000fe2000fffe0ff */
[----:B------:R-:W-:Y:S01]  /*1d90*/  UMOV UR19, UR35 ;  /* 0x0000002300137c82 */ /* 0x000fe20008000000 */
[----:B------:R-:W-:Y:S01]  /*1da0*/  UMOV UR20, UR36 ;  /* 0x0000002400147c82 */ /* 0x000fe20008000000 */
[----:B------:R-:W-:Y:S01]  /*1db0*/  UMOV UR12, UR36 ;  /* 0x00000024000c7c82 */ /* 0x000fe20008000000 */
[----:B------:R-:W-:Y:S01]  /*1dc0*/  UMOV UR9, UR17 ;  /* 0x0000001100097c82 */ /* 0x000fe20008000000 */
[----:B------:R-:W-:Y:S01]  /*1dd0*/  UMOV UR11, UR18 ;  /* 0x00000012000b7c82 */ /* 0x000fe20008000000 */
[----:B------:R1:W-:Y:S01]  /*1de0*/  UTMALDG.3D [UR16], [UR30], desc[UR26] ;  /* 0x00001a101e0075b4 */ /* 0x0003e20008011000 */
[----:B------:R-:W-:Y:S01]  /*1df0*/  UIADD3 UR24, UPT, UPT, UR24, 0x1, URZ ;  /* 0x0000000118187890 */ /* 0x000fe2000fffe0ff */
[----:B------:R-:W-:-:S03]  /*1e00*/  UMOV UR25, UR6 ;  /* 0x0000000600197c82 */ /* 0x000fc60008000000 */
[----:B------:R-:W-:Y:S01]  /*1e10*/  UISETP.NE.AND UP0, UPT, UR24, UR21, UPT ;  /* 0x000000151800728c */ /* 0x000fe2000bf05270 */
[----:B------:R1:W-:Y:S08]  /*1e20*/  UTMALDG.3D [UR8], [UR28], desc[UR26] ;  /* 0x00001a081c0075b4 */ /* 0x0003f00008011000 */
[----:B------:R-:W-:Y:S05]  /*1e30*/  BRA.U UP0, `(.L_x_32) ;  /* 0xfffffffd005c7547 */ /* 0x000fea000b83ffff */
.L_x_27:
[C---:B-1----:R-:W-:Y:S01]  /*1e40*/  LEA R2, R14.reuse, UR4, 0x3 ;  /* 0x000000040e027c11 */ /* 0x042fe2000f8e18ff */
[----:B------:R-:W-:Y:S01]  /*1e50*/  NOP ;  /* 0x0000000000007918 */ /* 0x000fe20000000000 */
[----:B--2---:R-:W-:Y:S02]  /*1e60*/  SHF.L.U32 R3, R13, 0x1f, RZ ;  /* 0x0000001f0d037819 */ /* 0x004fe400000006ff */
[----:B------:R-:W-:Y:S02]  /*1e70*/  LEA R4, R14, UR4, 0x4 ;  /* 0x000000040e047c11 */ /* 0x000fe4000f8e20ff */
[----:B------:R-:W1:Y:S02]  /*1e80*/  SYNCS.PHASECHK.TRANS64.TRYWAIT P0, [R2+URZ+0x140], R3 ;  /* 0x00014003020075a7 */ /* 0x000e6400080011ff */
[----:B-1----:R-:W-:Y:S05]  /*1e90*/  @!P0 BRA `(.L_x_33) ;  /* 0x0000005c00308947 */ /* 0x002fea0003800000 */
.L_x_122:
[----:B------:R-:W2:Y:S01]  /*1ea0*/  LDS.128 R4, [R4+0x1d0] ;  /* 0x0001d00004047984 */ /* 0x000ea20000000c00 */
[----:B---3--:R-:W-:Y:S01]  /*1eb0*/  ISETP.GE.AND P0, PT, R40, 0x1, PT ;  /* 0x000000012800780c */ /* 0x008fe20003f06270 */
[----:B-1----:R-:W-:Y:S01]  /*1ec0*/  VIADD R2, R2, 0x150 ;  /* 0x0000015002027836 */ /* 0x002fe20000000000 */
[----:B------:R-:W-:Y:S01]  /*1ed0*/  @!PT LDS RZ, [RZ] ;  /* 0x00000000fffff984 */ /* 0x000fe20000000800 */
[----:B------:R-:W-:Y:S01]  /*1ee0*/  @!PT LDS RZ, [RZ] ;  /* 0x00000000fffff984 */ /* 0x000fe20000000800 */
[----:B------:R-:W-:Y:S01]  /*1ef0*/  @!PT LDS RZ, [RZ] ;  /* 0x00000000fffff984 */ /* 0x000fe20000000800 */
[----:B------:R-:W-:Y:S01]  /*1f00*/  @!PT LDS RZ, [RZ] ;  /* 0x00000000fffff984 */ /* 0x000fe20000000800 */
[----:B------:R1:W-:Y:S06]  /*1f10*/  MEMBAR.ALL.CTA ;  /* 0x0000000000007992 */ /* 0x0003ec0000008000 */
[----:B-1----:R-:W1:Y:S01]  /*1f20*/  FENCE.VIEW.ASYNC.S ;  /* 0x00000000000073c6 */ /* 0x002e620000000000 */
[----:B------:R-:W-:-:S04]  /*1f30*/  PRMT R2, RZ, 0x654, R2 ;  /* 0x00000654ff027816 */ /* 0x000fc80000000002 */
[----:B-1----:R1:W-:Y:S01]  /*1f40*/  SYNCS.ARRIVE.TRANS64.RED.A1T0 RZ, [R2+URZ], RZ ;  /* 0x000000ff02ff79a7 */ /* 0x0023e200081004ff */
[----:B--2---:R-:W-:-:S13]  /*1f50*/  LOP3.LUT P2, RZ, R6, 0x1, RZ, 0xc0, !PT ;  /* 0x0000000106ff7812 */ /* 0x004fda000784c0ff */
[----:B------:R-:W-:Y:S01]  /*1f60*/  @P2 SHF.R.U32.HI R3, RZ, 0x10, R5 ;  /* 0x00000010ff032819 */ /* 0x000fe20000011605 */
[----:B------:R-:W-:Y:S01]  /*1f70*/  VOTEU.ANY UP0, P2 ;  /* 0x0000000000ff7886 */ /* 0x000fe20001000100 */
[----:B------:R-:W-:Y:S02]  /*1f80*/  @P2 MOV R11, R4 ;  /* 0x00000004000b2202 */ /* 0x000fe40000000f00 */
[----:B------:R-:W-:Y:S02]  /*1f90*/  @P2 R2UR.BROADCAST UR8, R3 ;  /* 0x00000000030822ca */ /* 0x000fe400008e0000 */
[----:B------:R-:W-:-:S11]  /*1fa0*/  @P2 LOP3.LUT R8, R5, 0xffff, RZ, 0xc0, !PT ;  /* 0x0000ffff05082812 */ /* 0x000fd600078ec0ff */
[----:B------:R-:W-:Y:S01]  /*1fb0*/  @UP0 UMOV UR36, UR8 ;  /* 0x0000000800240c82 */ /* 0x000fe20008000000 */
[----:B-1----:R-:W-:Y:S05]  /*1fc0*/  @!P0 BRA `(.L_x_34) ;  /* 0x0000000000b88947 */ /* 0x002fea0003800000 */
[----:B------:R-:W4:Y:S01]  /*1fd0*/  LDC.64 R4, c[0x0][0xb18] ;  /* 0x0002c600ff047b82 */ /* 0x000f220000000a00 */
[----:B------:R-:W-:-:S07]  /*1fe0*/  ISETP.NE.AND P3, PT, R40, 0x1, PT ;  /* 0x000000012800780c */ /* 0x000fce0003f65270 */
[----:B------:R-:W1:Y:S08]  /*1ff0*/  LDC.64 R6, c[0x0][0xb10] ;  /* 0x0002c400ff067b82 */ /* 0x000e700000000a00 */
[----:B------:R-:W2:Y:S08]  /*2000*/  LDC R16, c[0x0][0xb20] ;  /* 0x0002c800ff107b82 */ /* 0x000eb00000000800 */
[----:B------:R-:W3:Y:S01]  /*2010*/  LDC R18, c[0x0][0xb0c] ;  /* 0x0002c300ff127b82 */ /* 0x000ee20000000800 */
[----:B----4-:R-:W-:Y:S01]  /*2020*/  IMAD.HI.U32 R17, R0, R5, RZ ;  /* 0x0000000500117227 */ /* 0x010fe200078e00ff */
[----:B------:R-:W-:-:S03]  /*2030*/  ISETP.NE.AND P0, PT, R4, 0x1, PT ;  /* 0x000000010400780c */ /* 0x000fc60003f05270 */
[----:B------:R-:W-:-:S03]  /*2040*/  IMAD.HI.U32 R5, R8, R5, RZ ;  /* 0x0000000508057227 */ /* 0x000fc600078e00ff */
[----:B------:R-:W4:Y:S01]  /*2050*/  LDC.64 R2, c[0x0][0xb28] ;  /* 0x0002ca00ff027b82 */ /* 0x000f220000000a00 */
[----:B-1----:R-:W-:-:S04]  /*2060*/  IMAD.HI.U32 R20, R9, R6, RZ ;  /* 0x0000000609147227 */ /* 0x002fc800078e00ff */
[----:B------:R-:W-:Y:S01]  /*2070*/  IMAD.HI.U32 R22, R11, R6, RZ ;  /* 0x000000060b167227 */ /* 0x000fe200078e00ff */
[----:B------:R-:W-:Y:S02]  /*2080*/  SHF.R.U32.HI R20, RZ, R7, R20 ;  /* 0x00000007ff147219 */ /* 0x000fe40000011614 */
[-C--:B--2---:R-:W-:Y:S02]  /*2090*/  SHF.R.U32.HI R17, RZ, R16.reuse, R17 ;  /* 0x00000010ff117219 */ /* 0x084fe40000011611 */
[----:B------:R-:W-:Y:S02]  /*20a0*/  SHF.R.U32.HI R5, RZ, R16, R5 ;  /* 0x00000010ff057219 */ /* 0x000fe40000011605 */
[----:B------:R-:W-:Y:S02]  /*20b0*/  SEL R17, R0, R17, !P0 ;  /* 0x0000001100117207 */ /* 0x000fe40004000000 */
[----:B------:R-:W-:Y:S02]  /*20c0*/  SHF.R.U32.HI R22, RZ, R7, R22 ;  /* 0x00000007ff167219 */ /* 0x000fe40000011616 */
[----:B---3--:R-:W-:-:S02]  /*20d0*/  ISETP.NE.AND P1, PT, R18, 0x1, PT ;  /* 0x000000011200780c */ /* 0x008fc40003f25270 */
[----:B------:R-:W-:Y:S02]  /*20e0*/  SEL R5, R8, R5, !P0 ;  /* 0x0000000508057207 */ /* 0x000fe40004000000 */
[----:B------:R-:W-:Y:S02]  /*20f0*/  SEL R19, R9, R20, !P1 ;  /* 0x0000001409137207 */ /* 0x000fe40004800000 */
[----:B------:R-:W-:Y:S01]  /*2100*/  SEL R7, R11, R22, !P1 ;  /* 0x000000160b077207 */ /* 0x000fe20004800000 */
[----:B----4-:R-:W-:-:S04]  /*2110*/  IMAD.HI.U32 R20, R17, R2, RZ ;  /* 0x0000000211147227 */ /* 0x010fc800078e00ff */
[----:B------:R-:W-:Y:S01]  /*2120*/  IMAD.HI.U32 R6, R19, R2, RZ ;  /* 0x0000000213067227 */ /* 0x000fe200078e00ff */
[----:B------:R-:W-:-:S04]  /*2130*/  @P3 SHF.R.U32.HI R17, RZ, R3, R20 ;  /* 0x00000003ff113219 */ /* 0x000fc80000011614 */
[----:B------:R-:W-:Y:S01]  /*2140*/  @P3 SHF.R.U32.HI R19, RZ, R3, R6 ;  /* 0x00000003ff133219 */ /* 0x000fe20000011606 */
[----:B------:R-:W-:-:S04]  /*2150*/  IMAD R17, R40, R17, RZ ;  /* 0x0000001128117224 */ /* 0x000fc800078e02ff */
[----:B------:R-:W-:Y:S01]  /*2160*/  IMAD R6, R40, R19, RZ ;  /* 0x0000001328067224 */ /* 0x000fe200078e02ff */
[C---:B------:R-:W-:Y:S02]  /*2170*/  ISETP.GE.AND P0, PT, R5.reuse, R17, PT ;  /* 0x000000110500720c */ /* 0x040fe40003f06270 */
[----:B------:R-:W-:Y:S02]  /*2180*/  IADD3 R17, PT, PT, -R5, RZ, RZ ;  /* 0x000000ff05117210 */ /* 0x000fe40007ffe1ff */
[----:B------:R-:W-:Y:S01]  /*2190*/  ISETP.GE.OR P0, PT, R7, R6, P0 ;  /* 0x000000060700720c */ /* 0x000fe20000706670 */
[----:B------:R-:W-:-:S04]  /*21a0*/  IMAD.HI.U32 R6, R5, R2, RZ ;  /* 0x0000000205067227 */ /* 0x000fc800078e00ff */
[----:B------:R-:W-:Y:S01]  /*21b0*/  IMAD R8, R4, R17, R8 ;  /* 0x0000001104087224 */ /* 0x000fe200078e0208 */
[----:B------:R-:W-:-:S04]  /*21c0*/  SHF.R.U32.HI R6, RZ, R3, R6 ;  /* 0x00000003ff067219 */ /* 0x000fc80000011606 */
[----:B------:R-:W-:-:S03]  /*21d0*/  SEL R6, R5, R6, !P3 ;  /* 0x0000000605067207 */ /* 0x000fc60005800000 */
[----:B------:R-:W-:-:S04]  /*21e0*/  @!P0 IMAD.HI.U32 R16, R7, R2, RZ ;  /* 0x0000000207108227 */ /* 0x000fc800078e00ff */
[----:B------:R-:W-:Y:S01]  /*21f0*/  IMAD.MOV R2, RZ, RZ, -R6 ;  /* 0x000000ffff027224 */ /* 0x000fe200078e0a06 */
[----:B------:R-:W-:-:S03]  /*2200*/  @!P0 SHF.R.U32.HI R16, RZ, R3, R16 ;  /* 0x00000003ff108219 */ /* 0x000fc60000011610 */
[----:B------:R-:W-:Y:S01]  /*2210*/  IMAD R2, R40, R2, R5 ;  /* 0x0000000228027224 */ /* 0x000fe200078e0205 */
        /* <DEDUP_REMOVED lines=9> */
.L_x_34:
[----:B------:R-:W1:Y:S02]  /*22b0*/  LDCU UR8, c[0x0][0xb30] ;  /* 0x00016600ff0877ac */ /* 0x000e640008000800 */
[----:B-1----:R-:W-:-:S09]  /*22c0*/  UISETP.NE.AND UP0, UPT, UR8, 0x1, UPT ;  /* 0x000000010800788c */ /* 0x002fd2000bf05270 */
[----:B------:R-:W-:Y:S05]  /*22d0*/  BRA.U UP0, `(.L_x_35) ;  /* 0x0000000100407547 */ /* 0x000fea000b800000 */
[----:B------:R-:W1:Y:S08]  /*22e0*/  LDC.64 R4, c[0x0][0xb10] ;  /* 0x0002c400ff047b82 */ /* 0x000e700000000a00 */
[----:B------:R-:W2:Y:S08]  /*22f0*/  LDC.64 R2, c[0x0][0xb18] ;  /* 0x0002c600ff027b82 */ /* 0x000eb00000000a00 */
[----:B------:R-:W3:Y:S08]  /*2300*/  LDC R6, c[0x0][0xb20] ;  /* 0x0002c800ff067b82 */ /* 0x000ef00000000800 */
[----:B------:R-:W4:Y:S01]  /*2310*/  LDC R16, c[0x0][0xb0c] ;  /* 0x0002c300ff107b82 */ /* 0x000f220000000800 */
[----:B-1----:R-:W-:-:S05]  /*2320*/  IMAD.HI.U32 R4, R11, R4, RZ ;  /* 0x000000040b047227 */ /* 0x002fca00078e00ff */
[----:B------:R-:W-:Y:S01]  /*2330*/  SHF.R.U32.HI R4, RZ, R5, R4 ;  /* 0x00000005ff047219 */ /* 0x000fe20000011604 */
[----:B--2---:R-:W-:Y:S01]  /*2340*/  IMAD.HI.U32 R3, R8, R3, RZ ;  /* 0x0000000308037227 */ /* 0x004fe200078e00ff */
[----:B------:R-:W-:-:S04]  /*2350*/  ISETP.NE.AND P0, PT, R2, 0x1, PT ;  /* 0x000000010200780c */ /* 0x000fc80003f05270 */
[----:B---3--:R-:W-:-:S04]  /*2360*/  SHF.R.U32.HI R3, RZ, R6, R3 ;  /* 0x00000006ff037219 */ /* 0x008fc80000011603 */
[----:B------:R-:W-:Y:S02]  /*2370*/  SEL R3, R8, R3, !P0 ;  /* 0x0000000308037207 */ /* 0x000fe40004000000 */
[----:B----4-:R-:W-:-:S04]  /*2380*/  ISETP.NE.AND P1, PT, R16, 0x1, PT ;  /* 0x000000011000780c */ /* 0x010fc80003f25270 */
[----:B------:R-:W-:-:S05]  /*2390*/  SEL R4, R11, R4, !P1 ;  /* 0x000000040b047207 */ /* 0x000fca0004800000 */
[----:B------:R-:W-:Y:S02]  /*23a0*/  IMAD.IADD R5, R3, 0x1, -R4 ;  /* 0x0000000103057824 */ /* 0x000fe400078e0a04 */
[----:B------:R-:W-:Y:S02]  /*23b0*/  IMAD.IADD R3, R4, 0x1, -R3 ;  /* 0x0000000104037824 */ /* 0x000fe400078e0a03 */
[----:B------:R-:W-:Y:S02]  /*23c0*/  IMAD R11, R5, R16, R11 ;  /* 0x00000010050b7224 */ /* 0x000fe400078e020b */
[----:B------:R-:W-:-:S07]  /*23d0*/  IMAD R8, R3, R2, R8 ;  /* 0x0000000203087224 */ /* 0x000fce00078e0208 */
.L_x_35:
[----:B------:R-:W-:Y:S01]  /*23e0*/  VIADD R14, R14, 0x1 ;  /* 0x000000010e0e7836 */ /* 0x000fe20000000000 */
[----:B------:R-:W-:Y:S01]  /*23f0*/  PLOP3.LUT P1, PT, PT, PT, PT, 0x80, 0x8 ;  /* 0x000000000008781c */ /* 0x000fe20003f2f070 */
[----:B------:R-:W-:Y:S02]  /*2400*/  IMAD.IADD R21, R11, 0x1, R90 ;  /* 0x000000010b157824 */ /* 0x000fe400078e025a */
[----:B------:R-:W-:Y:S01]  /*2410*/  IMAD.IADD R20, R8, 0x1, R83 ;  /* 0x0000000108147824 */ /* 0x000fe200078e0253 */
[----:B------:R-:W-:-:S04]  /*2420*/  ISETP.NE.AND P0, PT, R14, 0x2, PT ;  /* 0x000000020e00780c */ /* 0x000fc80003f05270 */
[----:B------:R-:W-:Y:S02]  /*2430*/  SEL R2, RZ, 0x1, P0 ;  /* 0x00000001ff027807 */ /* 0x000fe40000000000 */
[----:B------:R-:W-:Y:S02]  /*2440*/  SEL R14, R14, RZ, P0 ;  /* 0x000000ff0e0e7207 */ /* 0x000fe40000000000 */
[----:B------:R-:W-:Y:S01]  /*2450*/  LOP3.LUT R13, R13, R2, RZ, 0x3c, !PT ;  /* 0x000000020d0d7212 */ /* 0x000fe200078e3cff */
[----:B------:R-:W-:Y:S06]  /*2460*/  @P2 BRA `(.L_x_36) ;  /* 0xfffffff000982947 */ /* 0x000fec000383ffff */
[----:B------:R-:W-:Y:S01]  /*2470*/  UIADD3 UR4, UPT, UPT, UR4, 0x88, URZ ;  /* 0x0000008804047890 */ /* 0x000fe2000fffe0ff */
[----:B------:R-:W-:-:S03]  /*2480*/  SHF.L.U32 R3, R15, 0x1f, RZ ;  /* 0x0000001f0f037819 */ /* 0x000fc600000006ff */
[----:B------:R-:W-:-:S09]  /*2490*/  ULEA UR5, UR6, UR4, 0x3 ;  /* 0x0000000406057291 */ /* 0x000fd2000f8e18ff */
[----:B------:R-:W1:Y:S02]  /*24a0*/  SYNCS.PHASECHK.TRANS64.TRYWAIT P0, [UR5], R3 ;  /* 0x00000003ff0075a7 */ /* 0x000e640008001105 */
[----:B-1----:R-:W-:Y:S05]  /*24b0*/  @!P0 BRA `(.L_x_37) ;  /* 0x0000005400bc8947 */ /* 0x002fea0003800000 */
.L_x_124:
[----:B------:R-:W-:-:S04]  /*24c0*/  UIADD3 UR6, UPT, UPT, UR6, 0x1, URZ ;  /* 0x0000000106067890 */ /* 0x000fc8000fffe0ff */
[----:B------:R-:W-:-:S04]  /*24d0*/  UISETP.NE.AND UP0, UPT, UR6, 0x11, UPT ;  /* 0x000000110600788c */ /* 0x000fc8000bf05270 */
[----:B------:R-:W-:Y:S02]  /*24e0*/  USEL UR7, URZ, 0x1, UP0 ;  /* 0x00000001ff077887 */ /* 0x000fe40008000000 */
[----:B------:R-:W-:-:S04]  /*24f0*/  USEL UR6, UR6, URZ, UP0 ;  /* 0x000000ff06067287 */ /* 0x000fc80008000000 */
[----:B------:R-:W-:Y:S01]  /*2500*/  ULEA UR5, UR6, UR4, 0x3 ;  /* 0x0000000406057291 */ /* 0x000fe2000f8e18ff */
[----:B------:R-:W-:-:S04]  /*2510*/  LOP3.LUT R2, R15, UR7, RZ, 0x3c, !PT ;  /* 0x000000070f027c12 */ /* 0x000fc8000f8e3cff */
[----:B-1----:R-:W-:-:S04]  /*2520*/  SHF.L.U32 R3, R2, 0x1f, RZ ;  /* 0x0000001f02037819 */ /* 0x002fc800000006ff */
[----:B------:R-:W1:Y:S02]  /*2530*/  SYNCS.PHASECHK.TRANS64.TRYWAIT P0, [UR5], R3 ;  /* 0x00000003ff0075a7 */ /* 0x000e640008001105 */
[----:B-1----:R-:W-:Y:S05]  /*2540*/  @!P0 BRA `(.L_x_38) ;  /* 0x0000005400b08947 */ /* 0x002fea0003800000 */
.L_x_126:
        /* <DEDUP_REMOVED lines=9> */
.L_x_128:
        /* <DEDUP_REMOVED lines=9> */
.L_x_130:
        /* <DEDUP_REMOVED lines=9> */
.L_x_132:
        /* <DEDUP_REMOVED lines=9> */
.L_x_134:
        /* <DEDUP_REMOVED lines=9> */
.L_x_136:
        /* <DEDUP_REMOVED lines=9> */
.L_x_138:
        /* <DEDUP_REMOVED lines=9> */
.L_x_140:
        /* <DEDUP_REMOVED lines=9> */
.L_x_142:
        /* <DEDUP_REMOVED lines=9> */
.L_x_144:
        /* <DEDUP_REMOVED lines=9> */
.L_x_146:
        /* <DEDUP_REMOVED lines=9> */
.L_x_148:
        /* <DEDUP_REMOVED lines=9> */
.L_x_150:
        /* <DEDUP_REMOVED lines=9> */
.L_x_152:
        /* <DEDUP_REMOVED lines=9> */
.L_x_154:
[----:B------:R-:W-:-:S04]  /*2d30*/  UIADD3 UR6, UPT, UPT, UR6, 0x1, URZ ;  /* 0x0000000106067890 */ /* 0x000fc8000fffe0ff */
[----:B------:R-:W-:-:S04]  /*2d40*/  UISETP.NE.AND UP0, UPT, UR6, 0x11, UPT ;  /* 0x000000110600788c */ /* 0x000fc8000bf05270 */
[----:B------:R-:W-:Y:S02]  /*2d50*/  USEL UR5, URZ, 0x1, UP0 ;  /* 0x00000001ff057887 */ /* 0x000fe40008000000 */
[----:B------:R-:W-:-:S04]  /*2d60*/  USEL UR6, UR6, URZ, UP0 ;  /* 0x000000ff06067287 */ /* 0x000fc80008000000 */
[----:B------:R-:W-:Y:S01]  /*2d70*/  ULEA UR6, UR6, UR4, 0x3 ;  /* 0x0000000406067291 */ /* 0x000fe2000f8e18ff */
[----:B-1----:R-:W-:-:S04]  /*2d80*/  LOP3.LUT R3, R2, UR5, RZ, 0x3c, !PT ;  /* 0x0000000502037c12 */ /* 0x002fc8000f8e3cff */
[----:B------:R-:W-:Y:S01]  /*2d90*/  SHF.L.U32 R3, R3, 0x1f, RZ ;  /* 0x0000001f03037819 */ /* 0x000fe200000006ff */
[----:B----4-:R-:W-:-:S07]  /*2da0*/  IMAD.U32 R0, RZ, RZ, UR6 ;  /* 0x00000006ff007e24 */ /* 0x010fce000f8e00ff */
.L_x_53:
[----:B-1----:R1:W2:Y:S02]  /*2db0*/  SYNCS.PHASECHK.TRANS64.TRYWAIT P0, [R0+URZ], R3 ;  /* 0x00000003000075a7 */ /* 0x0022a400080011ff */
[----:B--2---:R-:W-:Y:S05]  /*2dc0*/  @!P0 NANOSLEEP.SYNCS 0x989680 ;  /* 0x009896800000895d */ /* 0x004fea0003900000 */
[----:B------:R-:W2:Y:S02]  /*2dd0*/  @!P0 SYNCS.PHASECHK.TRANS64 P0, [R0+URZ], R3 ;  /* 0x00000003000085a7 */ /* 0x000ea400080010ff */
[----:B--2---:R-:W-:Y:S05]  /*2de0*/  @P0 EXIT ;  /* 0x000000000000094d */ /* 0x004fea0003800000 */
[----:B------:R-:W-:Y:S05]  /*2df0*/  BRA `(.L_x_53) ;  /* 0xfffffffc00ec7947 */ /* 0x000fea000383ffff */
.L_x_18:
[----:B------:R-:W-:-:S04]  /*2e00*/  UISETP.NE.AND UP1, UPT, UR37, URZ, UPT ;  /* 0x000000ff2500728c */ /* 0x000fc8000bf25270 */
[----:B------:R-:W-:-:S09]  /*2e10*/  UISETP.NE.OR UP1, UPT, UR8, 0x1, UP1 ;  /* 0x000000010800788c */ /* 0x000fd20008f25670 */
[----:B------:R-:W-:Y:S05]  /*2e20*/  BRA.U UP1, `(.L_x_54) ;  /* 0x0000000501487547 */ /* 0x000fea000b800000 */
[----:B------:R-:W-:Y:S01]  /*2e30*/  ISETP.NE.AND P2, PT, R2, RZ, PT ;  /* 0x000000ff0200720c */ /* 0x000fe20003f45270 */
[----:B------:R-:W-:Y:S01]  /*2e40*/  IMAD.MOV.U32 R12, RZ, RZ, 0x1 ;  /* 0x00000001ff0c7424 */ /* 0x000fe200078e00ff */
[----:B------:R-:W-:Y:S02]  /*2e50*/  CS2R R10, SRZ ;  /* 0x00000000000a7805 */ /* 0x000fe4000001ff00 */
[----:B------:R-:W-:Y:S01]  /*2e60*/  CS2R R8, SRZ ;  /* 0x0000000000087805 */ /* 0x000fe2000001ff00 */
[----:B------:R-:W-:Y:S01]  /*2e70*/  UMOV UR4, 0x400 ;  /* 0x0000040000047882 */ /* 0x000fe20000000000 */
[----:B------:R-:W-:Y:S01]  /*2e80*/  UMOV UR6, URZ ;  /* 0x000000ff00067c82 */ /* 0x000fe20008000000 */
[----:B------:R-:W-:-:S12]  /*2e90*/  ULEA UR37, UR37, UR4, 0x18 ;  /* 0x0000000425257291 */ /* 0x000fd8000f8ec0ff */
.L_x_58:
[----:B------:R-:W-:Y:S02]  /*2ea0*/  LEA R0, R8, UR37, 0x3 ;  /* 0x0000002508007c11 */ /* 0x000fe4000f8e18ff */
[----:B------:R-:W-:-:S03]  /*2eb0*/  SHF.L.U32 R5, R9, 0x1f, RZ ;  /* 0x0000001f09057819 */ /* 0x000fc600000006ff */
[----:B------:R-:W-:Y:S01]  /*2ec0*/  VIADD R4, R0, 0x1b0 ;  /* 0x000001b000047836 */ /* 0x000fe20000000000 */
[----:B------:R-:W1:Y:S02]  /*2ed0*/  SYNCS.PHASECHK.TRANS64.TRYWAIT P0, [R0+URZ+0x1a0], R5 ;  /* 0x0001a005000075a7 */ /* 0x000e6400080011ff */
[----:B-1----:R-:W-:Y:S05]  /*2ee0*/  @!P0 BRA `(.L_x_55) ;  /* 0x0000005000b08947 */ /* 0x002fea0003800000 */
.L_x_155:
[----:B------:R-:W-:Y:S01]  /*2ef0*/  ULEA UR5, UR6, UR37, 0x3 ;  /* 0x0000002506057291 */ /* 0x000fe2000f8e18ff */
[----:B------:R-:W-:Y:S02]  /*2f00*/  PRMT R4, RZ, 0x654, R4 ;  /* 0x00000654ff047816 */ /* 0x000fe40000000004 */
[----:B-1----:R-:W-:Y:S01]  /*2f10*/  SHF.L.U32 R5, R12, 0x1f, RZ ;  /* 0x0000001f0c057819 */ /* 0x002fe200000006ff */
[----:B------:R-:W-:Y:S01]  /*2f20*/  UIADD3 UR4, UPT, UPT, UR5, 0x140, URZ ;  /* 0x0000014005047890 */ /* 0x000fe2000fffe0ff */
[----:B------:R1:W-:Y:S05]  /*2f30*/  SYNCS.ARRIVE.TRANS64.RED.A1T0 RZ, [R4+URZ], RZ ;  /* 0x000000ff04ff79a7 */ /* 0x0003ea00081004ff */
[----:B------:R-:W-:Y:S01]  /*2f40*/  IMAD.U32 R7, RZ, RZ, UR4 ;  /* 0x00000004ff077e24 */ /* 0x000fe2000f8e00ff */
[----:B------:R-:W2:Y:S04]  /*2f50*/  SYNCS.PHASECHK.TRANS64.TRYWAIT P0, [UR5+0x150], R5 ;  /* 0x00015005ff0075a7 */ /* 0x000ea80008001105 */
[----:B------:R-:W-:Y:S01]  /*2f60*/  PRMT R6, R2, 0x654, R7 ;  /* 0x0000065402067816 */ /* 0x000fe20000000007 */
[----:B-1----:R-:W-:Y:S01]  /*2f70*/  @!P2 IMAD.MOV.U32 R4, RZ, RZ, 0x10 ;  /* 0x00000010ff04a424 */ /* 0x002fe200078e00ff */
[----:B--2---:R-:W-:Y:S06]  /*2f80*/  @!P0 BRA `(.L_x_56) ;  /* 0x00000050009c8947 */ /* 0x004fec0003800000 */
.L_x_157:
[----:B------:R-:W-:Y:S01]  /*2f90*/  ULEA UR4, UR6, UR37, 0x4 ;  /* 0x0000002506047291 */ /* 0x000fe2000f8e20ff */
[----:B------:R-:W-:Y:S01]  /*2fa0*/  SEL R3, R6, R3, !P2 ;  /* 0x0000000306037207 */ /* 0x000fe20005000000 */
[----:B------:R-:W-:Y:S01]  /*2fb0*/  UIADD3 UR5, UPT, UPT, UR5, 0x140, URZ ;  /* 0x0000014005057890 */ /* 0x000fe2000fffe0ff */
[----:B-1----:R-:W-:Y:S01]  /*2fc0*/  LEA R0, R11, UR37, 0x3 ;  /* 0x000000250b007c11 */ /* 0x002fe2000f8e18ff */
[----:B------:R-:W-:Y:S01]  /*2fd0*/  UIADD3 UR4, UPT, UPT, UR4, 0x1d0, URZ ;  /* 0x000001d004047890 */ /* 0x000fe2000fffe0ff */
[----:B------:R-:W-:Y:S01]  /*2fe0*/  SHF.L.U32 R5, R10, 0x1f, RZ ;  /* 0x0000001f0a057819 */ /* 0x000fe200000006ff */
[----:B------:R1:W-:Y:S01]  /*2ff0*/  @!P2 SYNCS.ARRIVE.TRANS64.RED RZ, [R3+URZ], R4 ;  /* 0x0000000403ffa9a7 */ /* 0x0003e200080004ff */
[----:B------:R-:W-:Y:S01]  /*3000*/  UIADD3 UR6, UPT, UPT, UR6, 0x1, URZ ;  /* 0x0000000106067890 */ /* 0x000fe2000fffe0ff */
[----:B------:R-:W-:-:S03]  /*3010*/  VIADD R8, R8, 0x1 ;  /* 0x0000000108087836 */ /* 0x000fc60000000000 */
[----:B------:R-:W-:Y:S02]  /*3020*/  UISETP.NE.AND UP0, UPT, UR6, 0x2, UPT ;  /* 0x000000020600788c */ /* 0x000fe4000bf05270 */
[----:B------:R-:W-:Y:S06]  /*3030*/  UGETNEXTWORKID.BROADCAST [UR4], [UR5] ;  /* 0x00000000040073ca */ /* 0x000fec0008000100 */
[----:B------:R-:W-:Y:S01]  /*3040*/  USEL UR4, URZ, 0x1, UP0 ;  /* 0x00000001ff047887 */ /* 0x000fe20008000000 */
[----:B------:R-:W-:Y:S01]  /*3050*/  ISETP.NE.AND P0, PT, R8, 0x2, PT ;  /* 0x000000020800780c */ /* 0x000fe20003f05270 */
[----:B------:R-:W-:Y:S01]  /*3060*/  USEL UR6, UR6, URZ, UP0 ;  /* 0x000000ff06067287 */ /* 0x000fe20008000000 */
[----:B------:R-:W2:Y:S03]  /*3070*/  SYNCS.PHASECHK.TRANS64.TRYWAIT P1, [R0+URZ+0x140], R5 ;  /* 0x00014005000075a7 */ /* 0x000ea600080211ff */
[----:B------:R-:W-:Y:S01]  /*3080*/  LOP3.LUT R12, R12, UR4, RZ, 0x3c, !PT ;  /* 0x000000040c0c7c12 */ /* 0x000fe2000f8e3cff */
[----:B-12---:R-:W-:Y:S07]  /*3090*/  @!P1 BRA `(.L_x_57) ;  /* 0x0000005000709947 */ /* 0x006fee0003800000 */
.L_x_158:
[C---:B------:R-:W-:Y:S01]  /*30a0*/  LEA R4, R11.reuse, UR37, 0x4 ;  /* 0x000000250b047c11 */ /* 0x040fe2000f8e20ff */
[----:B-1----:R-:W-:Y:S01]  /*30b0*/  VIADD R0, R0, 0x150 ;  /* 0x0000015000007836 */ /* 0x002fe20000000000 */
[----:B------:R-:W-:Y:S01]  /*30c0*/  SEL R8, R8, RZ, P0 ;  /* 0x000000ff08087207 */ /* 0x000fe20000000000 */
[----:B------:R-:W-:-:S03]  /*30d0*/  VIADD R11, R11, 0x1 ;  /* 0x000000010b0b7836 */ /* 0x000fc60000000000 */
[----:B------:R-:W1:Y:S01]  /*30e0*/  LDS.128 R4, [R4+0x1d0] ;  /* 0x0001d00004047984 */ /* 0x000e620000000c00 */
[----:B------:R-:W-:Y:S02]  /*30f0*/  PRMT R0, RZ, 0x654, R0 ;  /* 0x00000654ff007816 */ /* 0x000fe40000000000 */
[C---:B------:R-:W-:Y:S01]  /*3100*/  ISETP.NE.AND P1, PT, R11.reuse, 0x2, PT ;  /* 0x000000020b00780c */ /* 0x040fe20003f25270 */
[----:B------:R-:W-:Y:S01]  /*3110*/  @!PT LDS RZ, [RZ] ;  /* 0x00000000fffff984 */ /* 0x000fe20000000800 */
[----:B------:R-:W-:Y:S01]  /*3120*/  @!PT LDS RZ, [RZ] ;  /* 0x00000000fffff984 */ /* 0x000fe20000000800 */
[----:B------:R-:W-:Y:S01]  /*3130*/  @!PT LDS RZ, [RZ] ;  /* 0x00000000fffff984 */ /* 0x000fe20000000800 */
[----:B------:R-:W-:Y:S01]  /*3140*/  @!PT LDS RZ, [RZ] ;  /* 0x00000000fffff984 */ /* 0x000fe20000000800 */
[----:B------:R2:W-:Y:S06]  /*3150*/  MEMBAR.ALL.CTA ;  /* 0x0000000000007992 */ /* 0x0005ec0000008000 */
[----:B--2---:R-:W2:Y:S01]  /*3160*/  FENCE.VIEW.ASYNC.S ;  /* 0x00000000000073c6 */ /* 0x004ea20000000000 */
[----:B------:R-:W-:Y:S01]  /*3170*/  SEL R11, R11, RZ, P1 ;  /* 0x000000ff0b0b7207 */ /* 0x000fe20000800000 */
[----:B--2---:R2:W-:Y:S01]  /*3180*/  SYNCS.ARRIVE.TRANS64.RED.A1T0 RZ, [R0+URZ], RZ ;  /* 0x000000ff00ff79a7 */ /* 0x0045e200081004ff */
[----:B-1----:R-:W-:-:S02]  /*3190*/  LOP3.LUT P3, RZ, R6, 0x1, RZ, 0xc0, !PT ;  /* 0x0000000106ff7812 */ /* 0x002fc4000786c0ff */
[----:B------:R-:W-:-:S04]  /*31a0*/  SEL R5, RZ, 0x1, P1 ;  /* 0x00000001ff057807 */ /* 0x000fc80000800000 */
[----:B------:R-:W-:Y:S02]  /*31b0*/  LOP3.LUT R10, R10, R5, RZ, 0x3c, !PT ;  /* 0x000000050a0a7212 */ /* 0x000fe400078e3cff */
[----:B--2---:R-:W-:-:S04]  /*31c0*/  SEL R0, RZ, 0x1, P0 ;  /* 0x00000001ff007807 */ /* 0x004fc80000000000 */
[----:B------:R-:W-:Y:S01]  /*31d0*/  LOP3.LUT R9, R9, R0, RZ, 0x3c, !PT ;  /* 0x0000000009097212 */ /* 0x000fe200078e3cff */
[----:B------:R-:W-:Y:S06]  /*31e0*/  @P3 BRA `(.L_x_58) ;  /* 0xfffffffc002c3947 */ /* 0x000fec000383ffff */
[----:B------:R-:W-:Y:S01]  /*31f0*/  ULEA UR5, UR6, UR37, 0x3 ;  /* 0x0000002506057291 */ /* 0x000fe2000f8e18ff */
[----:B------:R-:W-:-:S08]  /*3200*/  SHF.L.U32 R3, R12, 0x1f, RZ ;  /* 0x0000001f0c037819 */ /* 0x000fd000000006ff */
[----:B------:R-:W1:Y:S02]  /*3210*/  SYNCS.PHASECHK.TRANS64 P0, [UR5+0x150], R3 ;  /* 0x00015003ff0075a7 */ /* 0x000e640008001005 */
[----:B-1----:R-:W-:Y:S05]  /*3220*/  @P0 BRA `(.L_x_59) ;  /* 0x0000000000080947 */ /* 0x002fea0003800000 */
[----:B------:R-:W1:Y:S02]  /*3230*/  SYNCS.PHASECHK.TRANS64.TRYWAIT P0, [UR5+0x150], R3 ;  /* 0x00015003ff0075a7 */ /* 0x000e640008001105 */
[----:B-1----:R-:W-:Y:S05]  /*3240*/  @!P0 BRA `(.L_x_60) ;  /* 0x0000005000188947 */ /* 0x002fea0003800000 */
.L_x_59:
[----:B------:R-:W-:-:S04]  /*3250*/  UIADD3 UR4, UPT, UPT, UR6, 0x1, URZ ;  /* 0x0000000106047890 */ /* 0x000fc8000fffe0ff */
[----:B------:R-:W-:-:S04]  /*3260*/  UISETP.NE.AND UP0, UPT, UR4, 0x2, UPT ;  /* 0x000000020400788c */ /* 0x000fc8000bf05270 */
[----:B------:R-:W-:Y:S02]  /*3270*/  USEL UR7, URZ, 0x1, UP0 ;  /* 0x00000001ff077887 */ /* 0x000fe40008000000 */
[----:B------:R-:W-:-:S04]  /*3280*/  USEL UR4, UR4, URZ, UP0 ;  /* 0x000000ff04047287 */ /* 0x000fc80008000000 */
[----:B------:R-:W-:Y:S01]  /*3290*/  ULEA UR4, UR4, UR37, 0x3 ;  /* 0x0000002504047291 */ /* 0x000fe2000f8e18ff */
[----:B-1----:R-:W-:-:S04]  /*32a0*/  LOP3.LUT R3, R12, UR7, RZ, 0x3c, !PT ;  /* 0x000000070c037c12 */ /* 0x002fc8000f8e3cff */
[----:B------:R-:W-:-:S04]  /*32b0*/  SHF.L.U32 R0, R3, 0x1f, RZ ;  /* 0x0000001f03007819 */ /* 0x000fc800000006ff */
[----:B------:R-:W1:Y:S02]  /*32c0*/  SYNCS.PHASECHK.TRANS64 P0, [UR4+0x150], R0 ;  /* 0x00015000ff0075a7 */ /* 0x000e640008001004 */
[----:B-1----:R-:W-:Y:S05]  /*32d0*/  @P0 EXIT ;  /* 0x000000000000094d */ /* 0x002fea0003800000 */
[----:B------:R-:W-:Y:S02]  /*32e0*/  SHF.L.U32 R3, R3, 0x1f, RZ ;  /* 0x0000001f03037819 */ /* 0x000fe400000006ff */
[----:B------:R-:W-:-:S07]  /*32f0*/  MOV R0, UR4 ;  /* 0x0000000400007c02 */ /* 0x000fce0008000f00 */
.L_x_61:
[----:B-1----:R1:W2:Y:S02]  /*3300*/  SYNCS.PHASECHK.TRANS64.TRYWAIT P0, [R0+URZ+0x150], R3 ;  /* 0x00015003000075a7 */ /* 0x0022a400080011ff */
[----:B--2---:R-:W-:Y:S05]  /*3310*/  @!P0 NANOSLEEP.SYNCS 0x989680 ;  /* 0x009896800000895d */ /* 0x004fea0003900000 */
[----:B------:R-:W2:Y:S02]  /*3320*/  @!P0 SYNCS.PHASECHK.TRANS64 P0, [R0+URZ+0x150], R3 ;  /* 0x00015003000085a7 */ /* 0x000ea400080010ff */
[----:B--2---:R-:W-:Y:S05]  /*3330*/  @P0 EXIT ;  /* 0x000000000000094d */ /* 0x004fea0003800000 */
[----:B------:R-:W-:Y:S05]  /*3340*/  BRA `(.L_x_61) ;  /* 0xfffffffc00ec7947 */ /* 0x000fea000383ffff */
.L_x_54:
[----:B------:R-:W-:-:S09]  /*3350*/  UISETP.NE.AND UP1, UPT, UR8, URZ, UPT ;  /* 0x000000ff0800728c */ /* 0x000fd2000bf25270 */
[----:B------:R-:W-:Y:S05]  /*3360*/  BRA.U UP1, `(.L_x_62) ;  /* 0x0000000d01907547 */ /* 0x000fea000b800000 */
[----:B------:R-:W-:Y:S01]  /*3370*/  UMOV UR4, 0x40 ;  /* 0x0000004000047882 */ /* 0x000fe20000000000 */
[----:B------:R-:W-:Y:S01]  /*3380*/  NOP ;  /* 0x0000000000007918 */ /* 0x000fe20000000000 */
[----:B------:R-:W-:Y:S01]  /*3390*/  ULEA UR4, UR37, UR4, 0x18 ;  /* 0x0000000425047291 */ /* 0x000fe2000f8ec0ff */
[----:B------:R-:W-:Y:S02]  /*33a0*/  UMOV UR5, 0x400 ;  /* 0x0000040000057882 */ /* 0x000fe40000000000 */
[----:B------:R-:W-:-:S06]  /*33b0*/  ULEA UR37, UR37, UR5, 0x18 ;  /* 0x0000000525257291 */ /* 0x000fcc000f8ec0ff */
[----:B------:R-:W1:Y:S02]  /*33c0*/  LDS.U8 R0, [UR4+0x1c] ;  /* 0x00001c04ff007984 */ /* 0x000e640008000000 */
[----:B-1----:R-:W-:-:S13]  /*33d0*/  ISETP.NE.AND P0, PT, R0, RZ, PT ;  /* 0x000000ff0000720c */ /* 0x002fda0003f05270 */
[----:B------:R-:W-:Y:S05]  /*33e0*/  @P0 BRA `(.L_x_63) ;  /* 0x0000000000580947 */ /* 0x000fea0003800000 */
[----:B------:R-:W-:-:S13]  /*33f0*/  ELECT P0, URZ, PT ;  /* 0x0000000000ff782f */ /* 0x000fda0003800000 */
[----:B------:R-:W-:Y:S05]  /*3400*/  @!P0 BRA `(.L_x_64) ;  /* 0x0000000000608947 */ /* 0x000fea0003800000 */
[----:B------:R-:W-:Y:S01]  /*3410*/  UMOV UR5, 0x10 ;  /* 0x0000001000057882 */ /* 0x000fe20000000000 */
[----:B------:R-:W-:Y:S01]  /*3420*/  HFMA2 R0, -RZ, RZ, 0, 5.9604644775390625e-08 ;  /* 0x00000001ff007431 */ /* 0x000fe200000001ff */
[----:B------:R-:W-:-:S03]  /*3430*/  MOV R2, 0xffff ;  /* 0x0000ffff00027802 */ /* 0x000fc60000000f00 */
[----:B------:R-:W-:Y:S04]  /*3440*/  DEPBAR.LE SB1, 0x36 ;  /* 0x00009d800000791a */ /* 0x000fe80000000000 */
[----:B------:R-:W1:Y:S02]  /*3450*/  UTCATOMSWS.FIND_AND_SET.ALIGN UP0, UR5, UR5 ;  /* 0x00000005000575e3 */ /* 0x000e640008000800 */
[----:B-1----:R-:W-:Y:S01]  /*3460*/  MOV R3, UR5 ;  /* 0x0000000500037c02 */ /* 0x002fe20008000f00 */
[----:B------:R-:W-:Y:S06]  /*3470*/  BRA.U UP0, `(.L_x_65) ;  /* 0x0000000100187547 */ /* 0x000fec000b800000 */
.L_x_66:
[----:B------:R-:W-:Y:S05]  /*3480*/  NANOSLEEP 0x64 ;  /* 0x000000640000795d */ /* 0x000fea0003800000 */
[----:B------:R-:W-:-:S05]  /*3490*/  UMOV UR5, 0x10 ;  /* 0x0000001000057882 */ /* 0x000fca0000000000 */
[----:B------:R-:W-:Y:S04]  /*34a0*/  DEPBAR.LE SB1, 0x36 ;  /* 0x00009d800000791a */ /* 0x000fe80000000000 */
[----:B------:R-:W1:Y:S02]  /*34b0*/  UTCATOMSWS.FIND_AND_SET.ALIGN UP0, UR5, UR5 ;  /* 0x00000005000575e3 */ /* 0x000e640008000800 */
[----:B-1----:R-:W-:Y:S01]  /*34c0*/  MOV R3, UR5 ;  /* 0x0000000500037c02 */ /* 0x002fe20008000f00 */
[----:B------:R-:W-:Y:S05]  /*34d0*/  BRA.U !UP0, `(.L_x_66) ;  /* 0xfffffffd08e87547 */ /* 0x000fea000b83ffff */
.L_x_65:
[-C--:B------:R-:W-:Y:S02]  /*34e0*/  SHF.L.U32 R2, R2, R3.reuse, RZ ;  /* 0x0000000302027219 */ /* 0x080fe400000006ff */
[----:B------:R-:W-:Y:S01]  /*34f0*/  SHF.L.U32 R0, R0, R3, RZ ;  /* 0x0000000300007219 */ /* 0x000fe200000006ff */
[----:B------:R-:W-:Y:S02]  /*3500*/  IMAD.SHL.U32 R3, R3, 0x20, RZ ;  /* 0x0000002003037824 */ /* 0x000fe400078e00ff */
[----:B------:R1:W-:Y:S04]  /*3510*/  ATOMS.OR RZ, [UR4+0x14], R2 ;  /* 0x00001402ffff798c */ /* 0x0003e8000b000004 */
[----:B------:R1:W-:Y:S04]  /*3520*/  ATOMS.OR RZ, [UR4+0x18], R0 ;  /* 0x00001800ffff798c */ /* 0x0003e8000b000004 */
[----:B------:R1:W-:Y:S01]  /*3530*/  STS [UR37+0x1f0], R3 ;  /* 0x0001f003ff007988 */ /* 0x0003e20008000825 */
[----:B------:R-:W-:Y:S05]  /*3540*/  BRA `(.L_x_64) ;  /* 0x0000000000107947 */ /* 0x000fea0003800000 */
.L_x_63:
[----:B------:R-:W-:Y:S02]  /*3550*/  MOV R0, 0xffffffff ;  /* 0xffffffff00007802 */ /* 0x000fe40000000f00 */
[----:B------:R-:W-:-:S03]  /*3560*/  MOV R2, 0x3590 ;  /* 0x0000359000027802 */ /* 0x000fc60000000f00 */
[----:B------:R1:W-:Y:S04]  /*3570*/  STS [UR37+0x1f0], R0 ;  /* 0x0001f000ff007988 */ /* 0x0003e80008000825 */
[----:B-1-3-5:R-:W-:Y:S05]  /*3580*/  CALL.REL.NOINC `($__internal_1_$__cuda_sm10x_tcgen05_guardrail_trap_phase_invalid_during_alloc) ;  /* 0x0000005000d47944 */ /* 0x02afea0003c00000 */
.L_x_64:
[----:B------:R-:W-:Y:S05]  /*3590*/  WARPSYNC.ALL ;  /* 0x0000000000007948 */ /* 0x000fea0003800000 */
[----:B------:R-:W2:Y:S01]  /*35a0*/  S2UR UR6, SR_CgaCtaId ;  /* 0x00000000000679c3 */ /* 0x000ea20000008800 */
[----:B------:R-:W-:Y:S01]  /*35b0*/  UMOV UR4, 0x400 ;  /* 0x0000040000047882 */ /* 0x000fe20000000000 */
[----:B------:R-:W-:-:S06]  /*35c0*/  NOP ;  /* 0x0000000000007918 */ /* 0x000fcc0000000000 */
[----:B------:R-:W-:Y:S06]  /*35d0*/  BAR.ARV 0x6, 0xa0 ;  /* 0x0182800000007b1d */ /* 0x000fec0000002000 */
[----:B------:R-:W4:Y:S01]  /*35e0*/  LDCU UR7, c[0x0][0x38c] ;  /* 0x00007180ff0777ac */ /* 0x000f220008000800 */
[----:B------:R-:W-:Y:S01]  /*35f0*/  IMAD.MOV.U32 R11, RZ, RZ, 0x1 ;  /* 0x00000001ff0b7424 */ /* 0x000fe200078e00ff */
[----:B------:R-:W-:Y:S01]  /*3600*/  CS2R R8, SRZ ;  /* 0x0000000000087805 */ /* 0x000fe2000001ff00 */
[----:B------:R-:W-:Y:S01]  /*3610*/  IMAD.MOV.U32 R10, RZ, RZ, RZ ;  /* 0x000000ffff0a7224 */ /* 0x000fe200078e00ff */
[----:B------:R-:W-:Y:S01]  /*3620*/  UMOV UR17, URZ ;  /* 0x000000ff00117c82 */ /* 0x000fe20008000000 */
[----:B------:R-:W-:Y:S01]  /*3630*/  UMOV UR16, URZ ;  /* 0x000000ff00107c82 */ /* 0x000fe20008000000 */
[----:B------:R-:W-:Y:S01]  /*3640*/  UMOV UR22, 0x0 ;  /* 0x0000000000167882 */ /* 0x000fe20000000000 */
[----:B------:R-:W-:Y:S01]  /*3650*/  UMOV UR23, 0x42104a0 ;  /* 0x042104a000177882 */ /* 0x000fe20000000000 */
[----:B------:R-:W-:Y:S01]  /*3660*/  UMOV UR20, 0x0 ;  /* 0x0000000000147882 */ /* 0x000fe20000000000 */
[----:B------:R-:W-:Y:S01]  /*3670*/  UMOV UR21, 0x42104a0 ;  /* 0x042104a000157882 */ /* 0x000fe20000000000 */
[----:B--2---:R-:W-:Y:S01]  /*3680*/  ULEA UR6, UR6, UR4, 0x18 ;  /* 0x0000000406067291 */ /* 0x004fe2000f8ec0ff */
[----:B------:R-:W2:Y:S03]  /*3690*/  LDCU UR4, c[0x0][0x38c] ;  /* 0x00007180ff0477ac */ /* 0x000ea60008000800 */
[----:B------:R-:W-:-:S02]  /*36a0*/  UIADD3 UR11, UPT, UPT, UR6, 0x4400, URZ ;  /* 0x00004400060b7890 */ /* 0x000fc4000fffe0ff */
[----:B----4-:R-:W-:-:S03]  /*36b0*/  UIADD3 UR7, UPT, UPT, UR7, 0x3f, URZ ;  /* 0x0000003f07077890 */ /* 0x010fc6000fffe0ff */
[----:B-1----:R-:W1:Y:S01]  /*36c0*/  LDS R0, [UR6+0x1f0] ;  /* 0x0001f006ff007984 */ /* 0x002e620008000800 */
[----:B------:R-:W-:Y:S02]  /*36d0*/  UIADD3 UR18, UPT, UPT, UR6, 0x15400, URZ ;  /* 0x0001540006127890 */ /* 0x000fe4000fffe0ff */
[----:B------:R-:W-:Y:S02]  /*36e0*/  USHF.R.S32.HI UR5, URZ, 0x1f, UR7 ;  /* 0x0000001fff057899 */ /* 0x000fe40008011407 */
[----:B------:R-:W-:Y:S02]  /*36f0*/  USHF.R.U32.HI UR11, URZ, 0x4, UR11 ;  /* 0x00000004ff0b7899 */ /* 0x000fe4000801160b */
[----:B------:R-:W-:Y:S02]  /*3700*/  ULEA.HI UR5, UR5, UR7, URZ, 0x6 ;  /* 0x0000000705057291 */ /* 0x000fe4000f8f30ff */
[----:B------:R-:W-:Y:S02]  /*3710*/  USHF.R.U32.HI UR18, URZ, 0x4, UR18 ;  /* 0x00000004ff127899 */ /* 0x000fe40008011612 */
[----:B------:R-:W-:-:S02]  /*3720*/  USHF.R.S32.HI UR5, URZ, 0x6, UR5 ;  /* 0x00000006ff057899 */ /* 0x000fc40008011405 */
[----:B------:R-:W-:Y:S02]  /*3730*/  ULOP3.LUT UR11, UR11, 0x3fff, URZ, 0xc0, !UPT ;  /* 0x00003fff0b0b7892 */ /* 0x000fe4000f8ec0ff */
[----:B------:R-:W-:Y:S02]  /*3740*/  UISETP.LT.AND UP0, UPT, UR5, 0x1, UPT ;  /* 0x000000010500788c */ /* 0x000fe4000bf01270 */
[----:B------:R-:W-:Y:S02]  /*3750*/  ULOP3.LUT UR18, UR18, 0x3fff, URZ, 0xc0, !UPT ;  /* 0x00003fff12127892 */ /* 0x000fe4000f8ec0ff */
[----:B------:R-:W-:Y:S02]  /*3760*/  USEL UR10, UR5, 0x1, !UP0 ;  /* 0x00000001050a7887 */ /* 0x000fe4000c000000 */
[----:B------:R-:W-:Y:S02]  /*3770*/  ULOP3.LUT UR11, UR11, 0x10000, URZ, 0xfc, !UPT ;  /* 0x000100000b0b7892 */ /* 0x000fe4000f8efcff */
[----:B------:R-:W-:-:S02]  /*3780*/  UIADD3 UR10, UPT, UPT, -UR10, URZ, URZ ;  /* 0x000000ff0a0a7290 */ /* 0x000fc4000fffe1ff */
[----:B--2---:R-:W-:Y:S01]  /*3790*/  UISETP.GE.AND UP3, UPT, UR4, 0x1, UPT ;  /* 0x000000010400788c */ /* 0x004fe2000bf66270 */
[----:B-1----:R-:W-:-:S15]  /*37a0*/  R2UR UR19, R0 ;  /* 0x00000000001372ca */ /* 0x002fde00000e0000 */
.L_x_73:
[----:B------:R-:W-:Y:S02]  /*37b0*/  LEA R0, R10, UR6, 0x3 ;  /* 0x000000060a007c11 */ /* 0x000fe4000f8e18ff */
[----:B------:R-:W-:Y:S02]  /*37c0*/  SHF.L.U32 R5, R9, 0x1f, RZ ;  /* 0x0000001f09057819 */ /* 0x000fe400000006ff */
[----:B------:R-:W-:Y:S01]  /*37d0*/  PLOP3.LUT P0, PT, PT, PT, UP3, 0x80, 0x8 ;  /* 0x000000000008781c */ /* 0x000fe20003f0f038 */
[----:B------:R-:W-:Y:S01]  /*37e0*/  VIADD R3, R0, 0x150 ;  /* 0x0000015000037836 */ /* 0x000fe20000000000 */
[----:B-1----:R-:W1:Y:S02]  /*37f0*/  SYNCS.PHASECHK.TRANS64.TRYWAIT P1, [R0+URZ+0x140], R5 ;  /* 0x00014005000075a7 */ /* 0x002e6400080211ff */
[----:B-1--4-:R-:W-:Y:S09]  /*3800*/  @!P1 BRA `(.L_x_67) ;  /* 0x0000004800c09947 */ /* 0x012ff20003800000 */
.L_x_160:
[----:B------:R-:W-:Y:S01]  /*3810*/  LEA R4, R10, UR6, 0x4 ;  /* 0x000000060a047c11 */ /* 0x000fe2000f8e20ff */
[----:B------:R-:W-:Y:S01]  /*3820*/  @UP3 ULEA UR4, UR16, UR6, 0x3 ;  /* 0x0000000610043291 */ /* 0x000fe2000f8e18ff */
[----:B------:R-:W-:Y:S01]  /*3830*/  PLOP3.LUT P2, PT, PT, PT, PT, 0x80, 0x8 ;  /* 0x000000000008781c */ /* 0x000fe20003f4f070 */
[----:B------:R-:W-:Y:S01]  /*3840*/  ULEA UR8, UR17, UR6, 0x3 ;  /* 0x0000000611087291 */ /* 0x000fe2000f8e18ff */
[----:B------:R-:W-:Y:S02]  /*3850*/  PRMT R3, RZ, 0x654, R3 ;  /* 0x00000654ff037816 */ /* 0x000fe40000000003 */
[----:B-1----:R-:W1:Y:S01]  /*3860*/  LDS.128 R4, [R4+0x1d0] ;  /* 0x0001d00004047984 */ /* 0x002e620000000c00 */
[----:B------:R-:W-:Y:S02]  /*3870*/  @P0 SHF.L.U32 R2, R8, 0x1f, RZ ;  /* 0x0000001f08020819 */ /* 0x000fe400000006ff */
[----:B------:R-:W-:Y:S01]  /*3880*/  SHF.L.U32 R0, R11, 0x1f, RZ ;  /* 0x0000001f0b007819 */ /* 0x000fe200000006ff */
[----:B------:R-:W-:Y:S01]  /*3890*/  @!PT LDS RZ, [RZ] ;  /* 0x00000000fffff984 */ /* 0x000fe20000000800 */
[----:B------:R-:W-:Y:S01]  /*38a0*/  @!PT LDS RZ, [RZ] ;  /* 0x00000000fffff984 */ /* 0x000fe20000000800 */
[----:B------:R-:W-:Y:S01]  /*38b0*/  @!PT LDS RZ, [RZ] ;  /* 0x00000000fffff984 */ /* 0x000fe20000000800 */
[----:B------:R-:W-:Y:S01]  /*38c0*/  @!PT LDS RZ, [RZ] ;  /* 0x00000000fffff984 */ /* 0x000fe20000000800 */
[----:B------:R2:W-:Y:S06]  /*38d0*/  MEMBAR.ALL.CTA ;  /* 0x0000000000007992 */ /* 0x0005ec0000008000 */
[----:B--2---:R-:W2:Y:S02]  /*38e0*/  FENCE.VIEW.ASYNC.S ;  /* 0x00000000000073c6 */ /* 0x004ea40000000000 */
[----:B--2---:R2:W-:Y:S01]  /*38f0*/  SYNCS.ARRIVE.TRANS64.RED.A1T0 RZ, [R3+URZ], RZ ;  /* 0x000000ff03ff79a7 */ /* 0x0045e200081004ff */
[----:B------:R2:W4:Y:S01]  /*3900*/  @P0 SYNCS.PHASECHK.TRANS64.TRYWAIT P2, [UR4], R2 ;  /* 0x00000002ff0005a7 */ /* 0x0005220008041104 */
[----:B------:R-:W-:Y:S01]  /*3910*/  ULEA.HI UR4, UR17, UR17, URZ, 0x1 ;  /* 0x0000001111047291 */ /* 0x000fe2000f8f08ff */
[----:B-1----:R-:W-:-:S03]  /*3920*/  LOP3.LUT P1, RZ, R6, 0x1, RZ, 0xc0, !PT ;  /* 0x0000000106ff7812 */ /* 0x002fc6000782c0ff */
[----:B------:R-:W-:Y:S02]  /*3930*/  USHF.L.U32 UR9, UR4, 0x6, URZ ;  /* 0x0000000604097899 */ /* 0x000fe400080006ff */
[----:B------:R-:W-:Y:S02]  /*3940*/  ULOP3.LUT UR4, UR4, 0xffe, URZ, 0xc0, !UPT ;  /* 0x00000ffe04047892 */ /* 0x000fe4000f8ec0ff */
[----:B------:R-:W-:Y:S02]  /*3950*/  ULOP3.LUT UR9, UR9, 0xffffff80, URZ, 0xc0, !UPT ;  /* 0xffffff8009097892 */ /* 0x000fe4000f8ec0ff */
[----:B------:R-:W-:Y:S02]  /*3960*/  UIADD3 UR4, UPT, UPT, -UR4, UR17, URZ ;  /* 0x0000001104047290 */ /* 0x000fe4000fffe1ff */
[----:B------:R-:W-:Y:S01]  /*3970*/  UIADD3 UR9, UPT, UPT, UR19, UR9, URZ ;  /* 0x0000000913097290 */ /* 0x000fe2000fffe0ff */
[----:B------:R-:W1:Y:S03]  /*3980*/  SYNCS.PHASECHK.TRANS64.TRYWAIT P0, [UR8+0x180], R0 ;  /* 0x00018000ff0075a7 */ /* 0x000e660008001108 */
[----:B------:R-:W-:Y:S01]  /*3990*/  ULEA UR9, UR4, UR9, 0x14 ;  /* 0x0000000904097291 */ /* 0x000fe2000f8ea0ff */
[----:B-12-4-:R-:W-:Y:S11]  /*39a0*/  @!P0 BRA `(.L_x_68) ;  /* 0x00000048006c8947 */ /* 0x016ff60003800000 */
.L_x_162:
[----:B------:R-:W-:Y:S01]  /*39b0*/  IADD3 R10, PT, PT, R10, 0x1, RZ ;  /* 0x000000010a0a7810 */ /* 0x000fe20007ffe0ff */
[----:B------:R-:W-:Y:S06]  /*39c0*/  BRA.U !UP3, `(.L_x_69) ;  /* 0x000000010b987547 */ /* 0x000fec000b800000 */
[----:B------:R-:W-:Y:S01]  /*39d0*/  UPLOP3.LUT UP4, UPT, UPT, UPT, UPT, 0x40, 0x4 ;  /* 0x000000000004789c */ /* 0x000fe20003f8e870 */
[----:B------:R-:W-:Y:S01]  /*39e0*/  UMOV UR15, UR10 ;  /* 0x0000000a000f7c82 */ /* 0x000fe20008000000 */
[----:B------:R-:W-:Y:S01]  /*39f0*/  UMOV UR14, UR5 ;  /* 0x00000005000e7c82 */ /* 0x000fe20008000000 */
[----:B------:R-:W-:-:S08]  /*3a00*/  UMOV UR13, UR16 ;  /* 0x00000010000d7c82 */ /* 0x000fd00008000000 */
.L_x_72:
[----:B------:R-:W-:Y:S02]  /*3a10*/  UIADD3 UR15, UPT, UPT, UR15, 0x1, URZ ;  /* 0x000000010f0f7890 */ /* 0x000fe4000fffe0ff */
[----:B--2---:R-:W-:Y:S02]  /*3a20*/  ULEA UR7, UR13, UR6, 0x3 ;  /* 0x000000060d077291 */ /* 0x004fe4000f8e18ff */
[----:B------:R-:W-:Y:S01]  /*3a30*/  UISETP.NE.AND UP0, UPT, UR15, URZ, UPT ;  /* 0x000000ff0f00728c */ /* 0x000fe2000bf05270 */
[----:B----4-:R-:W-:Y:S10]  /*3a40*/  @P2 BRA `(.L_x_70) ;  /* 0x00000000000c2947 */ /* 0x010ff40003800000 */
[----:B-1----:R-:W-:Y:S04]  /*3a50*/  SHF.L.U32 R3, R8, 0x1f, RZ ;  /* 0x0000001f08037819 */ /* 0x002fe800000006ff */
[----:B------:R-:W1:Y:S02]  /*3a60*/  SYNCS.PHASECHK.TRANS64.TRYWAIT P0, [UR7], R3 ;  /* 0x00000003ff0075a7 */ /* 0x000e640008001107 */
[----:B-1----:R-:W-:Y:S05]  /*3a70*/  @!P0 BRA `(.L_x_71) ;  /* 0x0000004800508947 */ /* 0x002fea0003800000 */
.L_x_70:
[----:B------:R-:W-:Y:S01]  /*3a80*/  UISETP.NE.AND UP1, UPT, UR14, 0x1, UPT ;  /* 0x000000010e00788c */ /* 0x000fe2000bf25270 */
[----:B------:R-:W-:Y:S01]  /*3a90*/  PLOP3.LUT P2, PT, PT, PT, PT, 0x80, 0x8 ;  /* 0x000000000008781c */ /* 0x000fe20003f4f070 */
[----:B------:R-:W-:Y:S02]  /*3aa0*/  UIADD3 UR16, UPT, UPT, UR13, 0x1, URZ ;  /* 0x000000010d107890 */ /* 0x000fe4000fffe0ff */
[----:B------:R-:W-:Y:S02]  /*3ab0*/  ULEA UR24, UR13, UR18, 0x9 ;  /* 0x000000120d187291 */ /* 0x000fe4000f8e48ff */
[----:B------:R-:W-:Y:S01]  /*3ac0*/  UISETP.NE.AND UP2, UPT, UR16, 0x11, UPT ;  /* 0x000000111000788c */ /* 0x000fe2000bf45270 */
[----:B------:R-:W-:Y:S01]  /*3ad0*/  PLOP3.LUT P0, PT, PT, PT, UP1, 0x80, 0x8 ;  /* 0x000000000008781c */ /* 0x000fe20003f0f018 */
[----:B------:R-:W-:Y:S02]  /*3ae0*/  ULEA UR26, UR13, UR11, 0x8 ;  /* 0x0000000b0d1a7291 */ /* 0x000fe4000f8e40ff */
[----:B------:R-:W-:Y:S02]  /*3af0*/  USEL UR12, URZ, 0x1, UP2 ;  /* 0x00000001ff0c7887 */ /* 0x000fe40009000000 */
[----:B------:R-:W-:Y:S02]  /*3b00*/  USEL UR16, UR16, URZ, UP2 ;  /* 0x000000ff10107287 */ /* 0x000fe40009000000 */
[----:B------:R-:W-:Y:S02]  /*3b10*/  UIADD3 UR30, UPT, UPT, UR24, 0x100, URZ ;  /* 0x00000100181e7890 */ /* 0x000fe4000fffe0ff */
[----:B------:R-:W-:Y:S01]  /*3b20*/  @UP1 ULEA UR4, UR16, UR6, 0x3 ;  /* 0x0000000610041291 */ /* 0x000fe2000f8e18ff */
[----:B------:R-:W-:Y:S01]  /*3b30*/  LOP3.LUT R8, R8, UR12, RZ, 0x3c, !PT ;  /* 0x0000000c08087c12 */ /* 0x000fe2000f8e3cff */
[----:B------:R-:W-:Y:S02]  /*3b40*/  UIADD3 UR28, UPT, UPT, UR26, 0x2, URZ ;  /* 0x000000021a1c7890 */ /* 0x000fe4000fffe0ff */
[----:B------:R-:W-:Y:S01]  /*3b50*/  UIADD3 UR7, UPT, UPT, UR7, 0x88, URZ ;  /* 0x0000008807077890 */ /* 0x000fe2000fffe0ff */
[----:B-1----:R-:W-:Y:S01]  /*3b60*/  @P0 SHF.L.U32 R0, R8, 0x1f, RZ ;  /* 0x0000001f08000819 */ /* 0x002fe200000006ff */
[----:B------:R-:W-:Y:S01]  /*3b70*/  UMOV UR25, 0x40004040 ;  /* 0x4000404000197882 */ /* 0x000fe20000000000 */
[----:B------:R-:W-:Y:S01]  /*3b80*/  UMOV UR27, 0x80004020 ;  /* 0x80004020001b7882 */ /* 0x000fe20000000000 */
[----:B------:R-:W-:Y:S01]  /*3b90*/  UMOV UR31, 0x40004040 ;  /* 0x40004040001f7882 */ /* 0x000fe20000000000 */
[----:B------:R2:W4:Y:S01]  /*3ba0*/  @P0 SYNCS.PHASECHK.TRANS64.TRYWAIT P2, [UR4], R0 ;  /* 0x00000000ff0005a7 */ /* 0x0005220008041104 */
[----:B------:R-:W-:Y:S01]  /*3bb0*/  UIADD3 UR14, UPT, UPT, UR14, -0x1, URZ ;  /* 0xffffffff0e0e7890 */ /* 0x000fe2000fffe0ff */
[----:B------:R2:W-:Y:S01]  /*3bc0*/  UTCIMMA gdesc[UR26], gdesc[UR24], tmem[UR9], tmem[UR22], idesc[UR23], UP4 ;  /* 0x00ff16181a0075ea */ /* 0x0005e2000a000109 */
[----:B------:R-:W-:Y:S01]  /*3bd0*/  UPLOP3.LUT UP4, UPT, UPT, UPT, UPT, 0x80, 0x8 ;  /* 0x000000000008789c */ /* 0x000fe20003f8f070 */
[----:B------:R-:W-:Y:S01]  /*3be0*/  UMOV UR29, 0x80004020 ;  /* 0x80004020001d7882 */ /* 0x000fe20000000000 */
[----:B------:R-:W-:Y:S01]  /*3bf0*/  UMOV UR13, UR16 ;  /* 0x00000010000d7c82 */ /* 0x000fe20008000000 */
[----:B------:R2:W-:Y:S01]  /*3c00*/  UTCIMMA gdesc[UR28], gdesc[UR30], tmem[UR9], tmem[UR20], idesc[UR21], UPT ;  /* 0x00ff141e1c0075ea */ /* 0x0005e2000b800109 */
[----:B------:R2:W-:Y:S01]  /*3c10*/  UTCBAR [UR7], URZ ;  /* 0x000000ff070073e9 */ /* 0x0005e200080000ff */
[----:B------:R-:W-:Y:S06]  /*3c20*/  BRA.U UP0, `(.L_x_72) ;  /* 0xfffffffd00787547 */ /* 0x000fec000b83ffff */
.L_x_69:
[----:B------:R-:W-:Y:S01]  /*3c30*/  UIADD3 UR17, UPT, UPT, UR17, 0x1, URZ ;  /* 0x0000000111117890 */ /* 0x000fe2000fffe0ff */
[C---:B------:R-:W-:Y:S01]  /*3c40*/  ISETP.NE.AND P0, PT, R10.reuse, 0x2, PT ;  /* 0x000000020a00780c */ /* 0x040fe20003f05270 */
[----:B------:R-:W-:Y:S02]  /*3c50*/  UIADD3 UR8, UPT, UPT, UR8, 0x160, URZ ;  /* 0x0000016008087890 */ /* 0x000fe4000fffe0ff */
[----:B------:R-:W-:Y:S01]  /*3c60*/  UISETP.NE.AND UP0, UPT, UR17, 0x4, UPT ;  /* 0x000000041100788c */ /* 0x000fe2000bf05270 */
[----:B-12---:R-:W-:Y:S02]  /*3c70*/  SEL R0, RZ, 0x1, P0 ;  /* 0x00000001ff007807 */ /* 0x006fe40000000000 */
[----:B------:R-:W-:Y:S01]  /*3c80*/  SEL R10, R10, RZ, P0 ;  /* 0x000000ff0a0a7207 */ /* 0x000fe20000000000 */
[----:B------:R-:W-:Y:S01]  /*3c90*/  USEL UR4, URZ, 0x1, UP0 ;  /* 0x00000001ff047887 */ /* 0x000fe20008000000 */
[----:B------:R-:W-:Y:S01]  /*3ca0*/  LOP3.LUT R9, R9, R0, RZ, 0x3c, !PT ;  /* 0x0000000009097212 */ /* 0x000fe200078e3cff */
[----:B------:R-:W-:Y:S01]  /*3cb0*/  USEL UR17, UR17, URZ, UP0 ;  /* 0x000000ff11117287 */ /* 0x000fe20008000000 */
[----:B------:R1:W-:Y:S03]  /*3cc0*/  UTCBAR [UR8], URZ ;  /* 0x000000ff080073e9 */ /* 0x0003e600080000ff */
[----:B------:R-:W-:Y:S01]  /*3cd0*/  LOP3.LUT R11, R11, UR4, RZ, 0x3c, !PT ;  /* 0x000000040b0b7c12 */ /* 0x000fe2000f8e3cff */
[----:B------:R-:W-:Y:S07]  /*3ce0*/  @P1 BRA `(.L_x_73) ;  /* 0xfffffff800b01947 */ /* 0x000fee000383ffff */
[----:B------:R-:W2:Y:S01]  /*3cf0*/  S2UR UR4, SR_CgaCtaId ;  /* 0x00000000000479c3 */ /* 0x000ea20000008800 */
[----:B------:R-:W-:Y:S01]  /*3d00*/  ELECT P0, URZ, PT ;  /* 0x0000000000ff782f */ /* 0x000fe20003800000 */
[----:B------:R-:W-:Y:S01]  /*3d10*/  IMAD.MOV.U32 R0, RZ, RZ, 0x1 ;  /* 0x00000001ff007424 */ /* 0x000fe200078e00ff */
[----:B------:R-:W-:Y:S01]  /*3d20*/  UIADD3 UR6, UPT, UPT, UR6, 0x180, URZ ;  /* 0x0000018006067890 */ /* 0x000fe2000fffe0ff */
[----:B------:R-:W-:Y:S01]  /*3d30*/  SHF.L.U32 R3, R11, 0x1f, RZ ;  /* 0x0000001f0b037819 */ /* 0x000fe200000006ff */
[----:B------:R-:W-:-:S03]  /*3d40*/  UMOV UR5, 0x40 ;  /* 0x0000004000057882 */ /* 0x000fc60000000000 */
[----:B------:R-:W-:Y:S01]  /*3d50*/  UVIRTCOUNT.DEALLOC.SMPOOL 0x80 ;  /* 0x000000800000784c */ /* 0x000fe20000000000 */
[----:B--2---:R-:W-:Y:S02]  /*3d60*/  ULEA UR4, UR4, UR5, 0x18 ;  /* 0x0000000504047291 */ /* 0x004fe4000f8ec0ff */
[----:B------:R-:W-:-:S07]  /*3d70*/  ULEA UR5, UR17, UR6, 0x3 ;  /* 0x0000000611057291 */ /* 0x000fce000f8e18ff */
[----:B------:R2:W-:Y:S02]  /*3d80*/  @P0 STS.U8 [UR4+0x1c], R0 ;  /* 0x00001c00ff000988 */ /* 0x0005e40008000004 */
[----:B------:R-:W3:Y:S02]  /*3d90*/  SYNCS.PHASECHK.TRANS64.TRYWAIT P0, [UR5], R3 ;  /* 0x00000003ff0075a7 */ /* 0x000ee40008001105 */
[----:B--23--:R-:W-:Y:S05]  /*3da0*/  @!P0 BRA `(.L_x_74) ;  /* 0x00000044009c8947 */ /* 0x00cfea0003800000 */
.L_x_165:
[----:B------:R-:W-:-:S04]  /*3db0*/  UIADD3 UR7, UPT, UPT, UR17, 0x1, URZ ;  /* 0x0000000111077890 */ /* 0x000fc8000fffe0ff */
[----:B------:R-:W-:-:S04]  /*3dc0*/  UISETP.NE.AND UP0, UPT, UR7, 0x4, UPT ;  /* 0x000000040700788c */ /* 0x000fc8000bf05270 */
[----:B-1----:R-:W-:Y:S02]  /*3dd0*/  USEL UR8, URZ, 0x1, UP0 ;  /* 0x00000001ff087887 */ /* 0x002fe40008000000 */
[----:B------:R-:W-:-:S04]  /*3de0*/  USEL UR7, UR7, URZ, UP0 ;  /* 0x000000ff07077287 */ /* 0x000fc80008000000 */
[----:B------:R-:W-:Y:S01]  /*3df0*/  ULEA UR5, UR7, UR6, 0x3 ;  /* 0x0000000607057291 */ /* 0x000fe2000f8e18ff */
[----:B------:R-:W-:-:S04]  /*3e00*/  LOP3.LUT R2, R11, UR8, RZ, 0x3c, !PT ;  /* 0x000000080b027c12 */ /* 0x000fc8000f8e3cff */
[----:B--2---:R-:W-:-:S04]  /*3e10*/  SHF.L.U32 R3, R2, 0x1f, RZ ;  /* 0x0000001f02037819 */ /* 0x004fc800000006ff */
[----:B------:R-:W1:Y:S02]  /*3e20*/  SYNCS.PHASECHK.TRANS64.TRYWAIT P0, [UR5], R3 ;  /* 0x00000003ff0075a7 */ /* 0x000e640008001105 */
[----:B-1----:R-:W-:Y:S05]  /*3e30*/  @!P0 BRA `(.L_x_75) ;  /* 0x0000004400908947 */ /* 0x002fea0003800000 */
.L_x_167:
        /* <DEDUP_REMOVED lines=9> */
.L_x_169:
[----:B------:R-:W-:-:S04]  /*3ed0*/  UIADD3 UR7, UPT, UPT, UR7, 0x1, URZ ;  /* 0x0000000107077890 */ /* 0x000fc8000fffe0ff */
[----:B------:R-:W-:-:S04]  /*3ee0*/  UISETP.NE.AND UP0, UPT, UR7, 0x4, UPT ;  /* 0x000000040700788c */ /* 0x000fc8000bf05270 */
[----:B------:R-:W-:Y:S02]  /*3ef0*/  USEL UR5, URZ, 0x1, UP0 ;  /* 0x00000001ff057887 */ /* 0x000fe40008000000 */
[----:B------:R-:W-:-:S04]  /*3f00*/  USEL UR7, UR7, URZ, UP0 ;  /* 0x000000ff07077287 */ /* 0x000fc80008000000 */
[----:B------:R-:W-:Y:S01]  /*3f10*/  ULEA UR7, UR7, UR6, 0x3 ;  /* 0x0000000607077291 */ /* 0x000fe2000f8e18ff */
[----:B-1----:R-:W-:-:S04]  /*3f20*/  LOP3.LUT R3, R2, UR5, RZ, 0x3c, !PT ;  /* 0x0000000502037c12 */ /* 0x002fc8000f8e3cff */
[----:B------:R-:W-:-:S04]  /*3f30*/  SHF.L.U32 R3, R3, 0x1f, RZ ;  /* 0x0000001f03037819 */ /* 0x000fc800000006ff */
[----:B------:R-:W1:Y:S02]  /*3f40*/  SYNCS.PHASECHK.TRANS64.TRYWAIT P0, [UR7], R3 ;  /* 0x00000003ff0075a7 */ /* 0x000e640008001107 */
[----:B-1----:R-:W-:Y:S05]  /*3f50*/  @!P0 BRA `(.L_x_77) ;  /* 0x0000004400788947 */ /* 0x002fea0003800000 */
.L_x_171:
[----:B------:R-:W-:Y:S01]  /*3f60*/  NOP ;  /* 0x0000000000007918 */ /* 0x000fe20000000000 */
[----:B-1----:R-:W1:Y:S01]  /*3f70*/  LDS R0, [UR4+0x14] ;  /* 0x00001404ff007984 */ /* 0x002e620008000800 */
[----:B------:R-:W-:Y:S01]  /*3f80*/  ULOP3.LUT UR6, UR19, 0xffff, URZ, 0xc0, !UPT ;  /* 0x0000ffff13067892 */ /* 0x000fe2000f8ec0ff */
[----:B------:R-:W-:Y:S01]  /*3f90*/  UMOV UR8, 0xffff ;  /* 0x0000ffff00087882 */ /* 0x000fe20000000000 */
[----:B------:R-:W-:Y:S02]  /*3fa0*/  UMOV UR5, 0x1 ;  /* 0x0000000100057882 */ /* 0x000fe40000000000 */
[----:B------:R-:W-:-:S04]  /*3fb0*/  USHF.R.U32.HI UR6, URZ, 0x5, UR6 ;  /* 0x00000005ff067899 */ /* 0x000fc80008011606 */
[----:B------:R-:W-:Y:S02]  /*3fc0*/  USHF.L.U32 UR8, UR8, UR6, URZ ;  /* 0x0000000608087299 */ /* 0x000fe400080006ff */
[----:B------:R-:W-:-:S04]  /*3fd0*/  USHF.L.U32 UR5, UR5, UR6, URZ ;  /* 0x0000000605057299 */ /* 0x000fc800080006ff */
[----:B-1----:R-:W-:-:S04]  /*3fe0*/  LOP3.LUT R0, R0, UR8, RZ, 0xc0, !PT ;  /* 0x0000000800007c12 */ /* 0x002fc8000f8ec0ff */
[----:B------:R-:W-:-:S13]  /*3ff0*/  ISETP.NE.AND P0, PT, R0, UR8, PT ;  /* 0x0000000800007c0c */ /* 0x000fda000bf05270 */
[----:B------:R-:W-:Y:S05]  /*4000*/  @P0 BRA `(.L_x_78) ;  /* 0x0000000000580947 */ /* 0x000fea0003800000 */
[----:B------:R-:W1:Y:S02]  /*4010*/  LDS R0, [UR4+0x18] ;  /* 0x00001804ff007984 */ /* 0x000e640008000800 */
[----:B-1----:R-:W-:-:S04]  /*4020*/  LOP3.LUT R0, R0, UR5, RZ, 0xc0, !PT ;  /* 0x0000000500007c12 */ /* 0x002fc8000f8ec0ff */
[----:B------:R-:W-:-:S13]  /*4030*/  ISETP.NE.AND P0, PT, R0, UR5, PT ;  /* 0x0000000500007c0c */ /* 0x000fda000bf05270 */
[----:B------:R-:W-:Y:S05]  /*4040*/  @P0 BRA `(.L_x_79) ;  /* 0x00000000003c0947 */ /* 0x000fea0003800000 */
[----:B------:R-:W1:Y:S01]  /*4050*/  S2R R2, SR_LANEID ;  /* 0x0000000000027919 */ /* 0x000e620000000000 */
[----:B------:R-:W-:Y:S01]  /*4060*/  ULOP3.LUT UR8, URZ, UR8, URZ, 0x33, !UPT ;  /* 0x00000008ff087292 */ /* 0x000fe2000f8e33ff */
[----:B------:R-:W-:Y:S01]  /*4070*/  LOP3.LUT R4, RZ, UR5, RZ, 0x33, !PT ;  /* 0x00000005ff047c12 */ /* 0x000fe2000f8e33ff */
[----:B------:R-:W-:Y:S02]  /*4080*/  VOTEU.ANY UR7, UPT, PT ;  /* 0x0000000000077886 */ /* 0x000fe400038e0100 */
[----:B------:R-:W-:Y:S01]  /*4090*/  UFLO.U32 UR7, UR7 ;  /* 0x00000007000772bd */ /* 0x000fe200080e0000 */
[----:B------:R-:W2:Y:S01]  /*40a0*/  REDUX UR5, R4 ;  /* 0x00000000040573c4 */ /* 0x000ea20000000000 */
[----:B------:R-:W-:-:S06]  /*40b0*/  IMAD.U32 R0, RZ, RZ, UR8 ;  /* 0x00000008ff007e24 */ /* 0x000fcc000f8e00ff */
[----:B------:R3:W-:Y:S01]  /*40c0*/  UTCATOMSWS.AND URZ, UR8 ;  /* 0x0000000800ff79e3 */ /* 0x0007e20008000000 */
[----:B------:R-:W4:Y:S01]  /*40d0*/  REDUX UR6, R0 ;  /* 0x00000000000673c4 */ /* 0x000f220000000000 */
[----:B-1----:R-:W-:Y:S01]  /*40e0*/  ISETP.EQ.U32.AND P0, PT, R2, UR7, PT ;  /* 0x0000000702007c0c */ /* 0x002fe2000bf02070 */
[----:B--2---:R-:W-:Y:S01]  /*40f0*/  IMAD.U32 R2, RZ, RZ, UR5 ;  /* 0x00000005ff027e24 */ /* 0x004fe2000f8e00ff */
[----:B----4-:R-:W-:-:S11]  /*4100*/  MOV R3, UR6 ;  /* 0x0000000600037c02 */ /* 0x010fd60008000f00 */
[----:B------:R3:W-:Y:S04]  /*4110*/  @P0 ATOMS.AND RZ, [UR4+0x14], R3 ;  /* 0x00001403ffff098c */ /* 0x0007e8000a800004 */
[----:B------:R3:W-:Y:S01]  /*4120*/  @P0 ATOMS.AND RZ, [UR4+0x18], R2 ;  /* 0x00001802ffff098c */ /* 0x0007e2000a800004 */
[----:B------:R-:W-:Y:S05]  /*4130*/  BRA `(.L_x_80) ;  /* 0x0000000000147947 */ /* 0x000fea0003800000 */
.L_x_79:
[----:B------:R-:W-:Y:S02]  /*4140*/  MOV R2, 0x4160 ;  /* 0x0000416000027802 */ /* 0x000fe40000000f00 */
[----:B----45:R-:W-:Y:S05]  /*4150*/  CALL.REL.NOINC `($__internal_0_$__cuda_sm10x_tcgen05_guardrail_trap_col_being_dealloced_not_returned_by_alloc) ;  /* 0x0000004400d47944 */ /* 0x030fea0003c00000 */
[----:B------:R-:W-:Y:S05]  /*4160*/  BRA `(.L_x_80) ;  /* 0x0000000000087947 */ /* 0x000fea0003800000 */
.L_x_78:
[----:B------:R-:W-:Y:S02]  /*4170*/  MOV R2, 0x4190 ;  /* 0x0000419000027802 */ /* 0x000fe40000000f00 */
[----:B----45:R-:W-:Y:S05]  /*4180*/  CALL.REL.NOINC `($__internal_2_$__cuda_sm10x_tcgen05_guardrail_trap_unallocated_columns_being_dealloced) ;  /* 0x0000004400e07944 */ /* 0x030fea0003c00000 */
.L_x_80:
[----:B------:R-:W-:Y:S01]  /*4190*/  NOP ;  /* 0x0000000000007918 */ /* 0x000fe20000000000 */
[----:B---3--:R-:W-:Y:S05]  /*41a0*/  EXIT ;  /* 0x000000000000794d */ /* 0x008fea0003800000 */
.L_x_62:
[----:B------:R-:W-:-:S09]  /*41b0*/  UISETP.NE.OR UP2, UPT, UR8, 0x3, !UP2 ;  /* 0x000000030800788c */ /* 0x000fd2000d745670 */
[----:B------:R-:W-:Y:S05]  /*41c0*/  BRA.U UP2, `(.L_x_81) ;  /* 0x0000000d02407547 */ /* 0x000fea000b800000 */
[----:B------:R-:W1:Y:S01]  /*41d0*/  LDC R0, c[0x0][0xb30] ;  /* 0x0002cc00ff007b82 */ /* 0x000e620000000800 */
[----:B------:R-:W2:Y:S01]  /*41e0*/  LDCU.64 UR8, c[0x0][0x888] ;  /* 0x00011100ff0877ac */ /* 0x000ea20008000a00 */
[----:B------:R-:W-:Y:S02]  /*41f0*/  HFMA2 R29, -RZ, RZ, 0, 0 ;  /* 0x00000000ff1d7431 */ /* 0x000fe400000001ff */
[----:B------:R-:W-:Y:S01]  /*4200*/  IMAD.MOV.U32 R31, RZ, RZ, 0x1 ;  /* 0x00000001ff1f7424 */ /* 0x000fe200078e00ff */
[----:B------:R-:W-:Y:S01]  /*4210*/  MOV R23, 0x1000 ;  /* 0x0000100000177802 */ /* 0x000fe20000000f00 */
[----:B------:R-:W4:Y:S01]  /*4220*/  LDCU.64 UR4, c[0x0][0x890] ;  /* 0x00011200ff0477ac */ /* 0x000f220008000a00 */
[----:B------:R-:W-:Y:S01]  /*4230*/  IMAD.MOV.U32 R30, RZ, RZ, RZ ;  /* 0x000000ffff1e7224 */ /* 0x000fe200078e00ff */
[----:B------:R-:W3:Y:S01]  /*4240*/  LDC R19, c[0x0][0x370] ;  /* 0x0000dc00ff137b82 */ /* 0x000ee20000000800 */
[----:B------:R-:W-:Y:S01]  /*4250*/  UMOV UR7, 0x400 ;  /* 0x0000040000077882 */ /* 0x000fe20000000000 */
[----:B------:R-:W-:-:S02]  /*4260*/  UPLOP3.LUT UP1, UPT, UPT, UPT, UPT, 0x40, 0x4 ;  /* 0x000000000004789c */ /* 0x000fc40003f2e870 */
[----:B------:R-:W-:-:S04]  /*4270*/  ULEA UR7, UR37, UR7, 0x18 ;  /* 0x0000000725077291 */ /* 0x000fc8000f8ec0ff */
[----:B------:R-:W3:Y:S01]  /*4280*/  LDC R2, c[0x0][0xb0c] ;  /* 0x0002c300ff027b82 */ /* 0x000ee20000000800 */
[----:B------:R-:W-:Y:S02]  /*4290*/  UIADD3 UR13, UPT, UPT, UR7, 0x118, URZ ;  /* 0x00000118070d7890 */ /* 0x000fe4000fffe0ff */
[----:B--2---:R-:W-:Y:S02]  /*42a0*/  UISETP.NE.U32.AND UP2, UPT, UR8, URZ, UPT ;  /* 0x000000ff0800728c */ /* 0x004fe4000bf45070 */
[----:B------:R-:W-:Y:S02]  /*42b0*/  UIADD3 UR17, UPT, UPT, UR7, 0x110, URZ ;  /* 0x0000011007117890 */ /* 0x000fe4000fffe0ff */
[----:B----4-:R-:W-:Y:S01]  /*42c0*/  UISETP.NE.U32.AND UP3, UPT, UR4, URZ, UPT ;  /* 0x000000ff0400728c */ /* 0x010fe2000bf65070 */
[----:B------:R-:W2:Y:S01]  /*42d0*/  LDC R18, c[0x0][0xb20] ;  /* 0x0002c800ff127b82 */ /* 0x000ea20000000800 */
[----:B-1----:R-:W-:Y:S01]  /*42e0*/  ISETP.NE.AND P1, PT, R0, 0x1, PT ;  /* 0x000000010000780c */ /* 0x002fe20003f25270 */
[----:B------:R-:W-:-:S02]  /*42f0*/  UISETP.NE.AND.EX UP2, UPT, UR9, URZ, UPT, UP2 ;  /* 0x000000ff0900728c */ /* 0x000fc4000bf45320 */
[----:B------:R-:W-:Y:S02]  /*4300*/  UPRMT UR13, UR37, 0x654, UR13 ;  /* 0x00000654250d7896 */ /* 0x000fe4000800000d */
[----:B------:R-:W-:Y:S02]  /*4310*/  UISETP.NE.AND.EX UP3, UPT, UR5, URZ, UPT, UP3 ;  /* 0x000000ff0500728c */ /* 0x000fe4000bf65330 */
[----:B------:R-:W1:Y:S08]  /*4320*/  LDC.64 R32, c[0x0][0x348] ;  /* 0x0000d200ff207b82 */ /* 0x000e700000000a00 */
[----:B------:R-:W4:Y:S08]  /*4330*/  LDC.64 R16, c[0x0][0xb10] ;  /* 0x0002c400ff107b82 */ /* 0x000f300000000a00 */
[----:B------:R-:W1:Y:S08]  /*4340*/  LDC.64 R6, c[0x0][0xb18] ;  /* 0x0002c600ff067b82 */ /* 0x000e700000000a00 */
[----:B------:R-:W1:Y:S08]  /*4350*/  LDC.64 R4, c[0x0][0xb28] ;  /* 0x0002ca00ff047b82 */ /* 0x000e700000000a00 */
[----:B--23--:R-:W1:Y:S02]  /*4360*/  LDC R22, c[0x0][0x374] ;  /* 0x0000dd00ff167b82 */ /* 0x00ce640000000800 */
.L_x_90:
[C---:B------:R-:W-:Y:S02]  /*4370*/  LEA R0, R30.reuse, UR7, 0x3 ;  /* 0x000000071e007c11 */ /* 0x040fe4000f8e18ff */
[----:B------:R-:W-:Y:S02]  /*4380*/  SHF.L.U32 R3, R29, 0x1f, RZ ;  /* 0x0000001f1d037819 */ /* 0x000fe400000006ff */
[----:B------:R-:W-:Y:S02]  /*4390*/  LEA R24, R30, UR7, 0x4 ;  /* 0x000000071e187c11 */ /* 0x000fe4000f8e20ff */
[----:B--2---:R-:W2:Y:S02]  /*43a0*/  SYNCS.PHASECHK.TRANS64.TRYWAIT P0, [R0+URZ+0x140], R3 ;  /* 0x00014003000075a7 */ /* 0x004ea400080011ff */
[----:B--2---:R-:W-:Y:S05]  /*43b0*/  @!P0 BRA `(.L_x_82) ;  /* 0x0000004000788947 */ /* 0x004fea0003800000 */
.L_x_172:
[----:B------:R-:W-:Y:S01]  /*43c0*/  ISETP.GE.AND P0, PT, R40, 0x1, PT ;  /* 0x000000012800780c */ /* 0x000fe20003f06270 */
[----:B------:R-:W3:Y:S01]  /*43d0*/  LDS.128 R24, [R24+0x1d0] ;  /* 0x0001d00018187984 */ /* 0x000ee20000000c00 */
[----:B--2---:R-:W-:Y:S01]  /*43e0*/  VIADD R0, R0, 0x150 ;  /* 0x0000015000007836 */ /* 0x004fe20000000000 */
[----:B------:R-:W-:Y:S01]  /*43f0*/  @!PT LDS RZ, [RZ] ;  /* 0x00000000fffff984 */ /* 0x000fe20000000800 */
[----:B------:R-:W-:Y:S01]  /*4400*/  @!PT LDS RZ, [RZ] ;  /* 0x00000000fffff984 */ /* 0x000fe20000000800 */
[----:B------:R-:W-:Y:S01]  /*4410*/  @!PT LDS RZ, [RZ] ;  /* 0x00000000fffff984 */ /* 0x000fe20000000800 */
[----:B------:R-:W-:Y:S01]  /*4420*/  @!PT LDS RZ, [RZ] ;  /* 0x00000000fffff984 */ /* 0x000fe20000000800 */
[----:B------:R2:W-:Y:S06]  /*4430*/  MEMBAR.ALL.CTA ;  /* 0x0000000000007992 */ /* 0x0005ec0000008000 */
[----:B--2---:R-:W2:Y:S01]  /*4440*/  FENCE.VIEW.ASYNC.S ;  /* 0x00000000000073c6 */ /* 0x004ea20000000000 */
[----:B------:R-:W-:Y:S04]  /*4450*/  PRMT R0, RZ, 0x654, R0 ;  /* 0x00000654ff007816 */ /* 0x000fe80000000000 */
[----:B--2---:R2:W-:Y:S01]  /*4460*/  SYNCS.ARRIVE.TRANS64.RED.A1T0 RZ, [R0+URZ], RZ ;  /* 0x000000ff00ff79a7 */ /* 0x0045e200081004ff */
[----:B---3--:R-:W-:Y:S11]  /*4470*/  LOP3.LUT P3, RZ, R26, 0x1, RZ, 0xc0, !PT ;  /* 0x000000011aff7812 */ /* 0x008ff6000786c0ff */
[----:B------:R-:W-:Y:S02]  /*4480*/  @!UPT UIADD3 URZ, UPT, UPT, URZ, URZ, URZ ;  /* 0x000000fffffff290 */ /* 0x000fe4000fffe0ff */
[----:B------:R-:W-:Y:S02]  /*4490*/  @P3 MOV R13, R24 ;  /* 0x00000018000d3202 */ /* 0x000fe40000000f00 */
[----:B------:R-:W-:Y:S01]  /*44a0*/  @P3 LOP3.LUT R8, R25, 0xffff, RZ, 0xc0, !PT ;  /* 0x0000ffff19083812 */ /* 0x000fe200078ec0ff */
[----:B--2---:R-:W-:Y:S06]  /*44b0*/  @!P0 BRA `(.L_x_83) ;  /* 0x0000000000a48947 */ /* 0x004fec0003800000 */
[----:B-1----:R-:W-:Y:S01]  /*44c0*/  IMAD.HI.U32 R35, R22, R7, RZ ;  /* 0x0000000716237227 */ /* 0x002fe200078e00ff */
[----:B------:R-:W-:Y:S02]  /*44d0*/  ISETP.NE.AND P0, PT, R6, 0x1, PT ;  /* 0x000000010600780c */ /* 0x000fe40003f05270 */
[----:B------:R-:W-:Y:S01]  /*44e0*/  ISETP.NE.AND P2, PT, R40, 0x1, PT ;  /* 0x000000012800780c */ /* 0x000fe20003f45270 */
[----:B----4-:R-:W-:Y:S01]  /*44f0*/  IMAD.HI.U32 R34, R19, R16, RZ ;  /* 0x0000001013227227 */ /* 0x010fe200078e00ff */
[----:B------:R-:W-:Y:S02]  /*4500*/  SHF.R.U32.HI R35, RZ, R18, R35 ;  /* 0x00000012ff237219 */ /* 0x000fe40000011623 */
[----:B------:R-:W-:Y:S01]  /*4510*/  ISETP.NE.AND P4, PT, R2, 0x1, PT ;  /* 0x000000010200780c */ /* 0x000fe20003f85270 */
[----:B------:R-:W-:Y:S01]  /*4520*/  IMAD.HI.U32 R36, R13, R16, RZ ;  /* 0x000000100d247227 */ /* 0x000fe200078e00ff */
[----:B------:R-:W-:Y:S02]  /*4530*/  SHF.R.U32.HI R34, RZ, R17, R34 ;  /* 0x00000011ff227219 */ /* 0x000fe40000011622 */
[----:B------:R-:W-:Y:S01]  /*4540*/  SEL R3, R22, R35, !P0 ;  /* 0x0000002316037207 */ /* 0x000fe20004000000 */
[C---:B------:R-:W-:Y:S01]  /*4550*/  IMAD.HI.U32 R35, R8.reuse, R7, RZ ;  /* 0x0000000708237227 */ /* 0x040fe200078e00ff */
[----:B------:R-:W-:Y:S02]  /*4560*/  SEL R11, R19, R34, !P4 ;  /* 0x00000022130b7207 */ /* 0x000fe40006000000 */
[----:B------:R-:W-:Y:S01]  /*4570*/  SHF.R.U32.HI R36, RZ, R17, R36 ;  /* 0x00000011ff247219 */ /* 0x000fe20000011624 */
[----:B------:R-:W-:Y:S01]  /*4580*/  IMAD.HI.U32 R38, R3, R4, RZ ;  /* 0x0000000403267227 */ /* 0x000fe200078e00ff */
[----:B------:R-:W-:Y:S03]  /*4590*/  SHF.R.U32.HI R35, RZ, R18, R35 ;  /* 0x00000012ff237219 */ /* 0x000fe60000011623 */
[----:B------:R-:W-:Y:S01]  /*45a0*/  IMAD.HI.U32 R34, R11, R4, RZ ;  /* 0x000000040b227227 */ /* 0x000fe200078e00ff */
[----:B------:R-:W-:Y:S02]  /*45b0*/  @P2 SHF.R.U32.HI R3, RZ, R5, R38 ;  /* 0x00000005ff032219 */ /* 0x000fe40000011626 */
[----:B------:R-:W-:Y:S02]  /*45c0*/  SEL R9, R8, R35, !P0 ;  /* 0x0000002308097207 */ /* 0x000fe40004000000 */
[----:B------:R-:W-:Y:S01]  /*45d0*/  @P2 SHF.R.U32.HI R11, RZ, R5, R34 ;  /* 0x00000005ff0b2219 */ /* 0x000fe20000011622 */
[C---:B------:R-:W-:Y:S01]  /*45e0*/  IMAD R10, R40.reuse, R3, RZ ;  /* 0x00000003280a7224 */ /* 0x040fe200078e02ff */
[----:B------:R-:W-:Y:S01]  /*45f0*/  SEL R3, R13, R36, !P4 ;  /* 0x000000240d037207 */ /* 0x000fe20006000000 */
[C---:B------:R-:W-:Y:S03]  /*4600*/  IMAD.HI.U32 R14, R9.reuse, R4, RZ ;  /* 0x00000004090e7227 */ /* 0x040fe600078e00ff */
[----:B------:R-:W-:Y:S01]  /*4610*/  ISETP.GE.AND P0, PT, R9, R10, PT ;  /* 0x0000000a0900720c */ /* 0x000fe20003f06270 */
[C---:B------:R-:W-:Y:S01]  /*4620*/  IMAD R12, R40.reuse, R11, RZ ;  /* 0x0000000b280c7224 */ /* 0x040fe200078e02ff */
[-C--:B------:R-:W-:Y:S04]  /*4630*/  SHF.R.U32.HI R14, RZ, R5.reuse, R14 ;  /* 0x00000005ff0e7219 */ /* 0x080fe8000001160e */
[----:B------:R-:W-:Y:S02]  /*4640*/  ISETP.GE.OR P0, PT, R3, R12, P0 ;  /* 0x0000000c0300720c */ /* 0x000fe40000706670 */
[----:B------:R-:W-:Y:S05]  /*4650*/  SEL R15, R9, R14, !P2 ;  /* 0x0000000e090f7207 */ /* 0x000fea0005000000 */
[----:B------:R-:W-:Y:S04]  /*4660*/  IMAD.MOV R14, RZ, RZ, -R15 ;  /* 0x000000ffff0e7224 */ /* 0x000fe800078e0a0f */
[----:B------:R-:W-:Y:S02]  /*4670*/  IMAD R14, R40, R14, R9 ;  /* 0x0000000e280e7224 */ /* 0x000fe400078e0209 */
[C---:B------:R-:W-:Y:S05]  /*4680*/  @!P0 IMAD.HI.U32 R10, R3.reuse, R4, RZ ;  /* 0x00000004030a8227 */ /* 0x040fea00078e00ff */
[----:B------:R-:W-:Y:S04]  /*4690*/  @!P0 SHF.R.U32.HI R10, RZ, R5, R10 ;  /* 0x00000005ff0a8219 */ /* 0x000fe8000001160a */
[----:B------:R-:W-:Y:S01]  /*46a0*/  @!P0 SEL R0, R3, R10, !P2 ;  /* 0x0000000a03008207 */ /* 0x000fe20005000000 */
[----:B------:R-:W-:Y:S03]  /*46b0*/  IMAD.MOV R10, RZ, RZ, -R3 ;  /* 0x000000ffff0a7224 */ /* 0x000fe600078e0a03 */
[----:B------:R-:W-:Y:S01]  /*46c0*/  @!P0 IADD3 R15, PT, PT, R15, -R0, RZ ;  /* 0x800000000f0f8210 */ /* 0x000fe20007ffe0ff */
[----:B------:R-:W-:Y:S01]  /*46d0*/  @!P0 IMAD R0, R11, R14, R0 ;  /* 0x0000000e0b008224 */ /* 0x000fe200078e0200 */
[----:B------:R-:W-:Y:S01]  /*46e0*/  IADD3 R11, PT, PT, -R9, RZ, RZ ;  /* 0x000000ff090b7210 */ /* 0x000fe20007ffe1ff */
[----:B------:R-:W-:Y:S02]  /*46f0*/  IMAD R13, R2, R10, R13 ;  /* 0x0000000a020d7224 */ /* 0x000fe400078e020d */
[----:B------:R-:W-:Y:S02]  /*4700*/  @!P0 IMAD R9, R15, R40, R3 ;  /* 0x000000280f098224 */ /* 0x000fe400078e0203 */
[----:B------:R-:W-:Y:S02]  /*4710*/  @!P0 IMAD.MOV.U32 R3, RZ, RZ, R0 ;  /* 0x000000ffff038224 */ /* 0x000fe400078e0000 */
[----:B------:R-:W-:Y:S02]  /*4720*/  IMAD R8, R6, R11, R8 ;  /* 0x0000000b06087224 */ /* 0x000fe400078e0208 */
[----:B------:R-:W-:Y:S02]  /*4730*/  IMAD R13, R3, R2, R13 ;  /* 0x00000002030d7224 */ /* 0x000fe400078e020d */
[----:B------:R-:W-:Y:S02]  /*4740*/  IMAD R8, R9, R6, R8 ;  /* 0x0000000609087224 */ /* 0x000fe400078e0208 */
.L_x_83:
[----:B------:R-:W-:Y:S05]  /*4750*/  BRA.U UP1, `(.L_x_84) ;  /* 0x0000000101107547 */ /* 0x000fea000b800000 */
[----:B------:R-:W-:Y:S04]  /*4760*/  MOV R0, UR6 ;  /* 0x0000000600007c02 */ /* 0x000fe80008000f00 */
[----:B------:R-:W-:Y:S04]  /*4770*/  SHF.L.U32 R3, R0, 0x1f, RZ ;  /* 0x0000001f00037819 */ /* 0x000fe800000006ff */
[----:B------:R-:W2:Y:S02]  /*4780*/  SYNCS.PHASECHK.TRANS64.TRYWAIT P0, [UR7+0x138], R3 ;  /* 0x00013803ff0075a7 */ /* 0x000ea40008001107 */
[----:B--2---:R-:W-:Y:S05]  /*4790*/  @!P0 BRA `(.L_x_85) ;  /* 0x0000003c00948947 */ /* 0x004fea0003800000 */
.L_x_84:
[----:B------:R-:W-:Y:S02]  /*47a0*/  R2UR UR19, R21 ;  /* 0x00000000151372ca */ /* 0x000fe400000e0000 */
[----:B------:R-:W-:Y:S02]  /*47b0*/  R2UR UR18, R20 ;  /* 0x00000000141272ca */ /* 0x000fe400000e0000 */
[----:B------:R-:W-:Y:S02]  /*47c0*/  ISETP.NE.U32.AND P2, PT, RZ, UR4, PT ;  /* 0x00000004ff007c0c */ /* 0x000fe4000bf45070 */
[----:B------:R-:W-:Y:S02]  /*47d0*/  SHF.L.U32 R12, R31, 0x1f, RZ ;  /* 0x0000001f1f0c7819 */ /* 0x000fe400000006ff */
[----:B------:R-:W-:Y:S05]  /*47e0*/  ISETP.NE.AND.EX P2, PT, RZ, UR5, PT, P2 ;  /* 0x00000005ff007c0c */ /* 0x000fea000bf45320 */
[----:B------:R-:W-:Y:S02]  /*47f0*/  USHF.L.U32 UR19, UR19, 0x6, URZ ;  /* 0x0000000613137899 */ /* 0x000fe400080006ff */
[----:B------:R-:W-:Y:S01]  /*4800*/  USHF.L.U32 UR18, UR18, 0x7, URZ ;  /* 0x0000000712127899 */ /* 0x000fe200080006ff */
[----:B------:R-:W-:Y:S11]  /*4810*/  BRA.U !UP3, `(.L_x_86) ;  /* 0x000000010b347547 */ /* 0x000ff6000b800000 */
[----:B------:R-:W-:Y:S01]  /*4820*/  UPLOP3.LUT UP0, UPT, UPT, UPT, UP2, 0x80, 0x8 ;  /* 0x000000000008789c */ /* 0x000fe20003f0f020 */
[----:B--2---:R-:W-:Y:S02]  /*4830*/  HFMA2 R0, -RZ, RZ, 0, 5.9604644775390625e-08 ;  /* 0x00000001ff007431 */ /* 0x004fe400000001ff */
[----:B------:R-:W-:Y:S03]  /*4840*/  IMAD.MOV.U32 R91, RZ, RZ, 0x1 ;  /* 0x00000001ff5b7424 */ /* 0x000fe600078e00ff */
[----:B------:R-:W-:Y:S05]  /*4850*/  PLOP3.LUT P0, PT, PT, PT, UP0, 0x80, 0x8 ;  /* 0x000000000008781c */ /* 0x000fea0003f0f008 */
[----:B------:R-:W2:Y:S01]  /*4860*/  @UP0 LDCU.64 UR10, c[0x0][0x888] ;  /* 0x00011100ff0a07ac */ /* 0x000ea20008000a00 */
[----:B------:R-:W-:Y:S07]  /*4870*/  @UP0 UIMAD UR8, UR36, UR4, URZ ;  /* 0x00000004240802a4 */ /* 0x000fee000f8e02ff */
[----:B------:R-:W-:Y:S01]  /*4880*/  @!P0 PRMT R91, R0, 0x7610, R91 ;  /* 0x00007610005b8816 */ /* 0x000fe2000000005b */
[----:B--2---:R-:W-:Y:S03]  /*4890*/  @UP0 UIMAD.WIDE UR10, UR8, 0x4, UR10 ;  /* 0x00000004080a08a5 */ /* 0x004fe6000f8e020a */
[----:B------:R-:W2:Y:S03]  /*48a0*/  @!UP0 LDCU UR8, c[0x0][0x880] ;  /* 0x00011000ff0887ac */ /* 0x000ea60008000800 */
[----:B------:R-:W-:Y:S01]  /*48b0*/  IMAD.U32 R10, RZ, RZ, UR10 ;  /* 0x0000000aff0a7e24 */ /* 0x000fe2000f8e00ff */
[----:B------:R-:W-:Y:S05]  /*48c0*/  MOV R11, UR11 ;  /* 0x0000000b000b7c02 */ /* 0x000fea0008000f00 */
[----:B-----5:R3:W5:Y:S02]  /*48d0*/  @P0 LDG.E R50, desc[UR46][R10.64] ;  /* 0x0000002e0a320981 */ /* 0x020764000c1e1900 */
[----:B--23--:R-:W-:Y:S07]  /*48e0*/  @!P0 IMAD.U32 R50, RZ, RZ, UR8 ;  /* 0x00000008ff328e24 */ /* 0x00cfee000f8e00ff */
.L_x_86:
[----:B-----5:R-:W-:Y:S01]  /*48f0*/  @!P2 ISETP.EQ.AND P0, PT, R50, RZ, PT ;  /* 0x000000ff3200a20c */ /* 0x020fe20003f02270 */
[----:B------:R-:W-:Y:S01]  /*4900*/  @!UPT UIADD3 URZ, UPT, UPT, URZ, URZ, URZ ;  /* 0x000000fffffff290 */ /* 0x000fe2000fffe0ff */
[----:B------:R-:W-:Y:S11]  /*4910*/  @!P2 BRA `(.L_x_87) ;  /* 0x000000000014a947 */ /* 0x000ff60003800000 */
[----:B------:R-:W-:Y:S02]  /*4920*/  LOP3.LUT P2, RZ, R91, 0xff, RZ, 0xc0, !PT ;  /* 0x000000ff5bff7812 */ /* 0x000fe4000784c0ff */
[----:B------:R-:W-:Y:S04]  /*4930*/  PLOP3.LUT P0, PT, PT, PT, UP0, 0x80, 0x8 ;  /* 0x000000000008781c */ /* 0x000fe80003f0f008 */
[----:B------:R-:W-:Y:S07]  /*4940*/  PLOP3.LUT P0, PT, P0, PT, PT, 0x8, 0x80 ;  /* 0x000000000080781c */ /* 0x000fee000070e170 */
[----:B------:R-:W-:Y:S11]  /*4950*/  @P2 ISETP.EQ.AND P0, PT, R50, RZ, PT ;  /* 0x000000ff3200220c */ /* 0x000ff60003f02270 */
[----:B------:R-:W-:Y:S02]  /*4960*/  @!UPT UIADD3 URZ, UPT, UPT, URZ, URZ, URZ ;  /* 0x000000fffffff290 */ /* 0x000fe4000fffe0ff */
.L_x_87:
[----:B------:R-:W3:Y:S01]  /*4970*/  SYNCS.PHASECHK.TRANS64.TRYWAIT P2, [UR7+0x120], R12 ;  /* 0x0001200cff0075a7 */ /* 0x000ee20008041107 */
[----:B------:R-:W-:Y:S04]  /*4980*/  ELECT P4, URZ, PT ;  /* 0x0000000000ff782f */ /* 0x000fe80003880000 */
[----:B------:R-:W-:Y:S11]  /*4990*/  PLOP3.LUT P4, PT, P0, P4, PT, 0xf2, 0x2f ;  /* 0x00000000002f781c */ /* 0x000ff60000789e72 */
[----:B------:R-:W-:Y:S02]  /*49a0*/  @!UPT UIADD3 URZ, UPT, UPT, URZ, URZ, URZ ;  /* 0x000000fffffff290 */ /* 0x000fe4000fffe0ff */
[----:B-1----:R-:W-:Y:S05]  /*49b0*/  @!P4 IADD3 R21, P0, PT, R32, 0x580, RZ ;  /* 0x000005802015c810 */ /* 0x002fea0007f1e0ff */
[----:B------:R-:W-:Y:S01]  /*49c0*/  @!P4 IMAD.X R20, RZ, RZ, R33, P0 ;  /* 0x000000ffff14c224 */ /* 0x000fe200000e0621 */
[----:B---3--:R-:W-:Y:S07]  /*49d0*/  @!P2 BRA `(.L_x_88) ;  /* 0x0000003c001ca947 */ /* 0x008fee0003800000 */
.L_x_175:
[----:B------:R-:W3:Y:S01]  /*49e0*/  LDC.64 R14, c[0x0][0xb10] ;  /* 0x0002c400ff0e7b82 */ /* 0x000ee20000000a00 */
[----:B------:R-:W-:Y:S01]  /*49f0*/  @!P4 R2UR UR8, R20 ;  /* 0x000000001408c2ca */ /* 0x000fe200000e0000 */
[----:B------:R-:W-:Y:S01]  /*4a00*/  VOTEU.ALL UP1, P4 ;  /* 0x0000000000ff7886 */ /* 0x000fe20002020000 */
[----:B------:R-:W-:Y:S01]  /*4a10*/  @!P4 R2UR UR9, R21 ;  /* 0x000000001509c2ca */ /* 0x000fe200000e0000 */
[----:B------:R-:W-:Y:S01]  /*4a20*/  UMOV UR10, 0x0 ;  /* 0x00000000000a7882 */ /* 0x000fe20000000000 */
[----:B------:R-:W-:Y:S03]  /*4a30*/  UMOV UR11, 0x10000000 ;  /* 0x10000000000b7882 */ /* 0x000fe60000000000 */
[----:B------:R-:W5:Y:S01]  /*4a40*/  LDC.64 R10, c[0x0][0xb18] ;  /* 0x0002c600ff0a7b82 */ /* 0x000f620000000a00 */
[----:B------:R-:W-:Y:S01]  /*4a50*/  @!UP1 UIADD3 UR16, UPT, UPT, UR7, 0x200, URZ ;  /* 0x0000020007109890 */ /* 0x000fe2000fffe0ff */
[----:B------:R-:W-:Y:S01]  /*4a60*/  @P3 SHF.R.U32.HI R28, RZ, 0x10, R25 ;  /* 0x00000010ff1c3819 */ /* 0x000fe20000011619 */
[----:B------:R-:W-:Y:S01]  /*4a70*/  VOTEU.ALL UP1, P4 ;  /* 0x0000000000ff7886 */ /* 0x000fe20002020000 */
[----:B------:R-:W-:Y:S01]  /*4a80*/  UMOV UR20, UR36 ;  /* 0x0000002400147c82 */ /* 0x000fe20008000000 */
[----:B------:R-:W-:Y:S03]  /*4a90*/  VIADD R30, R30, 0x1 ;  /* 0x000000011e1e7836 */ /* 0x000fe60000000000 */
[----:B--2---:R-:W2:Y:S01]  /*4aa0*/  @!P1 LDC R0, c[0x0][0xb20] ;  /* 0x0002c800ff009b82 */ /* 0x004ea20000000800 */
[----:B------:R-:W-:Y:S01]  /*4ab0*/  IMAD.U32 R21, RZ, RZ, UR8 ;  /* 0x00000008ff157e24 */ /* 0x000fe2000f8e00ff */
[----:B------:R-:W-:Y:S06]  /*4ac0*/  UPRMT UR8, UR37, 0x654, UR17 ;  /* 0x0000065425087896 */ /* 0x000fec0008000011 */
[----:B-1----:R-:W1:Y:S01]  /*4ad0*/  @!P1 LDC R3, c[0x0][0xb0c] ;  /* 0x0002c300ff039b82 */ /* 0x002e620000000800 */
[----:B------:R-:W-:Y:S01]  /*4ae0*/  IMAD.U32 R20, RZ, RZ, UR9 ;  /* 0x00000009ff147e24 */ /* 0x000fe2000f8e00ff */
[----:B------:R-:W-:Y:S04]  /*4af0*/  @!P4 R2UR UR15, R21 ;  /* 0x00000000150fc2ca */ /* 0x000fe800000e0000 */
[----:B------:R-:W-:Y:S01]  /*4b00*/  @!P4 R2UR UR14, R20 ;  /* 0x00000000140ec2ca */ /* 0x000fe200000e0000 */
[----:B------:R-:W-:Y:S11]  /*4b10*/  @!P4 IMAD.MOV.U32 R20, RZ, RZ, 0x1000 ;  /* 0x00001000ff14c424 */ /* 0x000ff600078e00ff */
[----:B------:R-:W-:Y:S01]  /*4b20*/  @!UPT UIADD3 URZ, UPT, UPT, URZ, URZ, URZ ;  /* 0x000000fffffff290 */ /* 0x000fe2000fffe0ff */
[----:B------:R1:W-:Y:S01]  /*4b30*/  @!UP1 UTMALDG.3D [UR16], [UR14], desc[UR10] ;  /* 0x00000a100e0095b4 */ /* 0x0003e20008011000 */
[----:B------:R1:W-:Y:S02]  /*4b40*/  @!P4 SYNCS.ARRIVE.TRANS64.RED.A0TR RZ, [UR7+0x110], R20 ;  /* 0x00011014ffffc9a7 */ /* 0x0003e40008300407 */
[----:B-1----:R-:W-:Y:S01]  /*4b50*/  @!P1 ISETP.NE.AND P2, PT, R3, 0x1, PT ;  /* 0x000000010300980c */ /* 0x002fe20003f45270 */
[C---:B---3--:R-:W-:Y:S01]  /*4b60*/  @!P1 IMAD.HI.U32 R14, R13.reuse, R14, RZ ;  /* 0x0000000e0d0e9227 */ /* 0x048fe200078e00ff */
[----:B-----5:R-:W-:Y:S03]  /*4b70*/  @!P1 ISETP.NE.AND P0, PT, R10, 0x1, PT ;  /* 0x000000010a00980c */ /* 0x020fe60003f05270 */
[C---:B------:R-:W-:Y:S01]  /*4b80*/  @!P1 IMAD.HI.U32 R11, R8.reuse, R11, RZ ;  /* 0x0000000b080b9227 */ /* 0x040fe200078e00ff */
[----:B------:R-:W-:Y:S04]  /*4b90*/  @!P1 SHF.R.U32.HI R14, RZ, R15, R14 ;  /* 0x0000000fff0e9219 */ /* 0x000fe8000001160e */
[----:B--2---:R-:W-:Y:S01]  /*4ba0*/  @!P1 SHF.R.U32.HI R9, RZ, R0, R11 ;  /* 0x00000000ff099219 */ /* 0x004fe2000001160b */
[----:B------:R-:W-:Y:S01]  /*4bb0*/  SYNCS.ARRIVE.TRANS64.RED.A1T0 RZ, [UR8], RZ ;  /* 0x000000ffffff79a7 */ /* 0x000fe20008100408 */
[----:B------:R-:W-:Y:S02]  /*4bc0*/  @!P1 SEL R14, R13, R14, !P2 ;  /* 0x0000000e0d0e9207 */ /* 0x000fe40005000000 */
[----:B------:R-:W-:Y:S01]  /*4bd0*/  @!P1 SEL R9, R8, R9, !P0 ;  /* 0x0000000908099207 */ /* 0x000fe20004000000 */
[----:B------:R-:W1:Y:S04]  /*4be0*/  SYNCS.PHASECHK.TRANS64.TRYWAIT P5, [UR7+0x128], R12 ;  /* 0x0001280cff0075a7 */ /* 0x000e6800080a1107 */
[----:B------:R-:W-:Y:S02]  /*4bf0*/  @!P1 IMAD.IADD R0, R9, 0x1, -R14 ;  /* 0x0000000109009824 */ /* 0x000fe400078e0a0e */
[----:B------:R-:W-:Y:S02]  /*4c00*/  @!P1 IMAD.IADD R9, R14, 0x1, -R9 ;  /* 0x000000010e099824 */ /* 0x000fe400078e0a09 */
[----:B------:R-:W-:Y:S02]  /*4c10*/  @!P1 IMAD R13, R0, R3, R13 ;  /* 0x00000003000d9224 */ /* 0x000fe400078e020d */
[----:B------:R-:W-:Y:S01]  /*4c20*/  @!P1 IMAD R8, R9, R10, R8 ;  /* 0x0000000a09089224 */ /* 0x000fe200078e0208 */
[----:B-1----:R-:W-:Y:S06]  /*4c30*/  @!P5 BRA `(.L_x_89) ;  /* 0x00000038009cd947 */ /* 0x002fec0003800000 */
.L_x_177:
[----:B-1----:R-:W-:Y:S01]  /*4c40*/  @!P4 IADD3 R3, P0, PT, R32, 0x580, RZ ;  /* 0x000005802003c810 */ /* 0x002fe20007f1e0ff */
[----:B------:R-:W-:Y:S01]  /*4c50*/  VOTEU.ALL UP1, P4 ;  /* 0x0000000000ff7886 */ /* 0x000fe20002020000 */
[----:B------:R-:W-:Y:S01]  /*4c60*/  UMOV UR20, 0x0 ;  /* 0x0000000000147882 */ /* 0x000fe20000000000 */
[----:B------:R-:W-:Y:S01]  /*4c70*/  UMOV UR21, 0x10000000 ;  /* 0x1000000000157882 */ /* 0x000fe20000000000 */
[----:B------:R-:W-:Y:S01]  /*4c80*/  @!P4 R2UR UR9, R3 ;  /* 0x000000000309c2ca */ /* 0x000fe200000e0000 */
[----:B------:R-:W-:Y:S01]  /*4c90*/  @!P4 IMAD.X R0, RZ, RZ, R33, P0 ;  /* 0x000000ffff00c224 */ /* 0x000fe200000e0621 */
[----:B------:R-:W-:Y:S01]  /*4ca0*/  @!UP1 UIADD3 UR10, UPT, UPT, UR18, 0x40, URZ ;  /* 0x00000040120a9890 */ /* 0x000fe2000fffe0ff */
[----:B------:R-:W-:Y:S01]  /*4cb0*/  ISETP.NE.AND P0, PT, R30, 0x2, PT ;  /* 0x000000021e00780c */ /* 0x000fe20003f05270 */
[----:B------:R-:W-:Y:S01]  /*4cc0*/  UMOV UR11, UR19 ;  /* 0x00000013000b7c82 */ /* 0x000fe20008000000 */
[----:B------:R-:W-:Y:S01]  /*4cd0*/  UMOV UR12, UR36 ;  /* 0x00000024000c7c82 */ /* 0x000fe20008000000 */
[----:B------:R-:W-:Y:S01]  /*4ce0*/  @!P4 R2UR UR8, R0 ;  /* 0x000000000008c2ca */ /* 0x000fe200000e0000 */
[----:B------:R-:W-:Y:S01]  /*4cf0*/  IMAD.IADD R20, R8, 0x1, R83 ;  /* 0x0000000108147824 */ /* 0x000fe200078e0253 */
[----:B------:R-:W-:Y:S01]  /*4d00*/  @P3 R2UR UR36, R28 ;  /* 0x000000001c2432ca */ /* 0x000fe200000e0000 */
[----:B------:R-:W-:Y:S01]  /*4d10*/  IMAD.IADD R21, R13, 0x1, R90 ;  /* 0x000000010d157824 */ /* 0x000fe200078e025a */
[----:B------:R-:W-:Y:S02]  /*4d20*/  SEL R0, RZ, 0x1, P0 ;  /* 0x00000001ff007807 */ /* 0x000fe40000000000 */
[----:B------:R-:W-:Y:S01]  /*4d30*/  LOP3.LUT R31, R31, 0x1, RZ, 0x3c, !PT ;  /* 0x000000011f1f7812 */ /* 0x000fe200078e3cff */
[----:B------:R-:W-:Y:S01]  /*4d40*/  IMAD.U32 R10, RZ, RZ, UR9 ;  /* 0x00000009ff0a7e24 */ /* 0x000fe2000f8e00ff */
[----:B------:R-:W-:Y:S01]  /*4d50*/  @!UP1 UIADD3 UR9, UPT, UPT, UR7, 0x118, URZ ;  /* 0x0000011807099890 */ /* 0x000fe2000fffe0ff */
[----:B------:R-:W-:Y:S02]  /*4d60*/  LOP3.LUT R29, R29, R0, RZ, 0x3c, !PT ;  /* 0x000000001d1d7212 */ /* 0x000fe400078e3cff */
[----:B------:R-:W-:Y:S02]  /*4d70*/  SEL R30, R30, RZ, P0 ;  /* 0x000000ff1e1e7207 */ /* 0x000fe40000000000 */
[----:B------:R-:W-:Y:S01]  /*4d80*/  IMAD.U32 R11, RZ, RZ, UR8 ;  /* 0x00000008ff0b7e24 */ /* 0x000fe2000f8e00ff */
[----:B------:R-:W-:Y:S01]  /*4d90*/  @!P4 R2UR UR14, R10 ;  /* 0x000000000a0ec2ca */ /* 0x000fe200000e0000 */
[----:B------:R-:W-:Y:S01]  /*4da0*/  @!UP1 UIADD3 UR8, UPT, UPT, UR7, 0x1200, URZ ;  /* 0x0000120007089890 */ /* 0x000fe2000fffe0ff */
[----:B------:R-:W-:Y:S02]  /*4db0*/  VOTEU.ALL UP1, P4 ;  /* 0x0000000000ff7886 */ /* 0x000fe40002020000 */
[----:B------:R-:W-:Y:S11]  /*4dc0*/  @!P4 R2UR UR15, R11 ;  /* 0x000000000b0fc2ca */ /* 0x000ff600000e0000 */
[----:B------:R-:W-:Y:S02]  /*4dd0*/  @!UPT UIADD3 URZ, UPT, UPT, URZ, URZ, URZ ;  /* 0x000000fffffff290 */ /* 0x000fe4000fffe0ff */
[----:B------:R2:W-:Y:S01]  /*4de0*/  @!UP1 UTMALDG.3D [UR8], [UR14], desc[UR20] ;  /* 0x000014080e0095b4 */ /* 0x0005e20008011000 */
[----:B------:R2:W-:Y:S01]  /*4df0*/  @!P4 SYNCS.ARRIVE.TRANS64.RED.A0TR RZ, [UR7+0x118], R23 ;  /* 0x00011817ffffc9a7 */ /* 0x0005e20008300407 */
[----:B------:R-:W-:Y:S01]  /*4e00*/  UPLOP3.LUT UP1, UPT, UPT, UPT, UPT, 0x80, 0x8 ;  /* 0x000000000008789c */ /* 0x000fe20003f2f070 */
[----:B------:R-:W-:Y:S01]  /*4e10*/  SYNCS.ARRIVE.TRANS64.RED.A1T0 RZ, [UR13], RZ ;  /* 0x000000ffffff79a7 */ /* 0x000fe2000810040d */
[----:B------:R-:W-:Y:S09]  /*4e20*/  @P3 BRA `(.L_x_90) ;  /* 0xfffffff400503947 */ /* 0x000ff2000383ffff */
[----:B------:R-:W-:-:S04]  /*4e30*/  SHF.L.U32 R3, R31, 0x1f, RZ ;  /* 0x0000001f1f037819 */ /* 0x000fc800000006ff */
[----:B------:R-:W1:Y:S02]  /*4e40*/  SYNCS.PHASECHK.TRANS64.TRYWAIT P0, [UR7+0x120], R3 ;  /* 0x00012003ff0075a7 */ /* 0x000e640008001107 */
[----:B-1----:R-:W-:Y:S05]  /*4e50*/  @!P0 BRA `(.L_x_91) ;  /* 0x00000038002c8947 */ /* 0x002fea0003800000 */
.L_x_179:
[----:B-1----:R-:W-:-:S07]  /*4e60*/  MOV R0, UR7 ;  /* 0x0000000700007c02 */ /* 0x002fce0008000f00 */
.L_x_92:
[----:B-1----:R-:W-:-:S04]  /*4e70*/  SHF.L.U32 R3, R31, 0x1f, RZ ;  /* 0x0000001f1f037819 */ /* 0x002fc800000006ff */
[----:B------:R1:W3:Y:S03]  /*4e80*/  SYNCS.PHASECHK.TRANS64.TRYWAIT P0, [R0+URZ+0x128], R3 ;  /* 0x00012803000075a7 */ /* 0x0002e600080011ff */
[----:B---3--:R-:W-:Y:S05]  /*4e90*/  @!P0 NANOSLEEP.SYNCS 0x989680 ;  /* 0x009896800000895d */ /* 0x008fea0003900000 */
[----:B------:R-:W3:Y:S02]  /*4ea0*/  @!P0 SYNCS.PHASECHK.TRANS64 P0, [R0+URZ+0x128], R3 ;  /* 0x00012803000085a7 */ /* 0x000ee400080010ff */
[----:B--23--:R-:W-:Y:S05]  /*4eb0*/  @P0 EXIT ;  /* 0x000000000000094d */ /* 0x00cfea0003800000 */
[----:B------:R-:W-:Y:S05]  /*4ec0*/  BRA `(.L_x_92) ;  /* 0xfffffffc00e87947 */ /* 0x000fea000383ffff */
.L_x_81:
[----:B------:R-:W-:-:S06]  /*4ed0*/  UISETP.GE.AND UP1, UPT, UR8, 0x4, UPT ;  /* 0x000000040800788c */ /* 0x000fcc000bf26270 */
[----:B------:R-:W-:-:S13]  /*4ee0*/  PLOP3.LUT P0, PT, PT, PT, UP1, 0x80, 0x8 ;  /* 0x000000000008781c */ /* 0x000fda0003f0f018 */
[----:B------:R-:W-:Y:S05]  /*4ef0*/  @!P0 EXIT ;  /* 0x000000000000894d */ /* 0x000fea0003800000 */
[----:B------:R-:W-:Y:S01]  /*4f00*/  BAR.SYNC.DEFER_BLOCKING 0x6, 0xa0 ;  /* 0x0182800000007b1d */ /* 0x000fe20000010000 */
[C---:B------:R-:W-:Y:S01]  /*4f10*/  IMAD.SHL.U32 R2, R103.reuse, 0x40, RZ ;  /* 0x0000004067027824 */ /* 0x040fe200078e00ff */
[C---:B------:R-:W-:Y:S01]  /*4f20*/  LOP3.LUT R105, R103.reuse, 0x60, RZ, 0xc0, !PT ;  /* 0x0000006067697812 */ /* 0x040fe200078ec0ff */
[C---:B------:R-:W-:Y:S02]  /*4f30*/  IMAD.SHL.U32 R95, R103.reuse, 0x20, RZ ;  /* 0x00000020675f7824 */ /* 0x040fe400078e00ff */
[----:B------:R-:W-:Y:S02]  /*4f40*/  HFMA2 R44, -RZ, RZ, 0, 0 ;  /* 0x00000000ff2c7431 */ /* 0x000fe400000001ff */
[C---:B------:R-:W-:Y:S01]  /*4f50*/  IMAD.SHL.U32 R0, R103.reuse, 0x8, RZ ;  /* 0x0000000867007824 */ /* 0x040fe200078e00ff */
[----:B------:R-:W-:Y:S01]  /*4f60*/  UMOV UR49, 0x400 ;  /* 0x0000040000317882 */ /* 0x000fe20000000000 */
[----:B------:R-:W1:Y:S01]  /*4f70*/  LDC R93, c[0x0][0x370] ;  /* 0x0000dc00ff5d7b82 */ /* 0x000e620000000800 */
[----:B------:R-:W-:Y:S01]  /*4f80*/  ULEA UR49, UR37, UR49, 0x18 ;  /* 0x0000003125317291 */ /* 0x000fe2000f8ec0ff */
[----:B------:R-:W-:Y:S01]  /*4f90*/  LOP3.LUT R5, R2, 0x180, RZ, 0xc0, !PT ;  /* 0x0000018002057812 */ /* 0x000fe200078ec0ff */
[----:B------:R-:W-:Y:S01]  /*4fa0*/  IMAD.U32 R46, R103, 0x10000, RZ ;  /* 0x00010000672e7824 */ /* 0x000fe200078e00ff */
[----:B------:R-:W-:Y:S01]  /*4fb0*/  LOP3.LUT R95, R95, 0xc00, RZ, 0xc0, !PT ;  /* 0x00000c005f5f7812 */ /* 0x000fe200078ec0ff */
[----:B------:R-:W-:Y:S01]  /*4fc0*/  UIADD3 UR4, UPT, UPT, UR49, 0x2200, URZ ;  /* 0x0000220031047890 */ /* 0x000fe2000fffe0ff */
[----:B------:R-:W-:Y:S01]  /*4fd0*/  LOP3.LUT R0, R5, 0x30, R0, 0xf8, !PT ;  /* 0x0000003005007812 */ /* 0x000fe200078ef800 */
[----:B------:R-:W-:Y:S01]  /*4fe0*/  IMAD.SHL.U32 R5, R103, 0x2, RZ ;  /* 0x0000000267057824 */ /* 0x000fe200078e00ff */
[----:B------:R-:W2:Y:S01]  /*4ff0*/  LDC R42, c[0x0][0xb0c] ;  /* 0x0002c300ff2a7b82 */ /* 0x000ea20000000800 */
[----:B------:R-:W-:Y:S01]  /*5000*/  LOP3.LUT R95, R95, 0x40, R2, 0xf8, !PT ;  /* 0x000000405f5f7812 */ /* 0x000fe200078ef802 */
[----:B------:R-:W-:Y:S01]  /*5010*/  IMAD.MOV.U32 R102, RZ, RZ, RZ ;  /* 0x000000ffff667224 */ /* 0x000fe200078e00ff */
[----:B------:R-:W-:Y:S01]  /*5020*/  LOP3.LUT R46, R46, 0x600000, RZ, 0xc0, !PT ;  /* 0x006000002e2e7812 */ /* 0x000fe200078ec0ff */
[----:B------:R-:W-:Y:S01]  /*5030*/  IMAD.MOV.U32 R107, RZ, RZ, RZ ;  /* 0x000000ffff6b7224 */ /* 0x000fe200078e00ff */
[----:B------:R-:W-:-:S02]  /*5040*/  LOP3.LUT R0, R0, 0x20, R5, 0x78, !PT ;  /* 0x0000002000007812 */ /* 0x000fc400078e7805 */
[----:B------:R-:W-:Y:S02]  /*5050*/  CS2R R100, SRZ ;  /* 0x0000000000647805 */ /* 0x000fe4000001ff00 */
[----:B------:R-:W-:Y:S01]  /*5060*/  LOP3.LUT R95, R95, 0x200, R2, 0xf8, !PT ;  /* 0x000002005f5f7812 */ /* 0x000fe200078ef802 */
[----:B------:R-:W4:Y:S01]  /*5070*/  LDC R92, c[0x0][0xb20] ;  /* 0x0002c800ff5c7b82 */ /* 0x000f220000000800 */
[----:B------:R-:W3:Y:S01]  /*5080*/  LDS R3, [UR49+0x1f0] ;  /* 0x0001f031ff037984 */ /* 0x000ee20008000800 */
[----:B------:R-:W-:Y:S01]  /*5090*/  LOP3.LUT R103, R103, 0x2, RZ, 0xc0, !PT ;  /* 0x0000000267677812 */ /* 0x000fe200078ec0ff */
[----:B------:R-:W-:Y:S01]  /*50a0*/  IMAD.MOV.U32 R99, RZ, RZ, RZ ;  /* 0x000000ffff637224 */ /* 0x000fe200078e00ff */
[----:B------:R-:W-:Y:S01]  /*50b0*/  LOP3.LUT R95, R95, R0, RZ, 0xfc, !PT ;  /* 0x000000005f5f7212 */ /* 0x000fe200078efcff */
[----:B------:R-:W-:Y:S01]  /*50c0*/  IMAD.U32 R104, RZ, RZ, UR4 ;  /* 0x00000004ff687e24 */ /* 0x000fe2000f8e00ff */
[----:B------:R-:W-:Y:S01]  /*50d0*/  IADD3 R97, PT, PT, -R103, RZ, RZ ;  /* 0x000000ff67617210 */ /* 0x000fe20007ffe1ff */
[----:B------:R-:W1:Y:S01]  /*50e0*/  LDCU.64 UR52, c[0x0][0x348] ;  /* 0x00006900ff3477ac */ /* 0x000e620008000a00 */
[----:B------:R-:W1:Y:S01]  /*50f0*/  LDC R41, c[0x0][0xb30] ;  /* 0x0002cc00ff297b82 */ /* 0x000e620000000800 */
[----:B------:R-:W1:Y:S01]  /*5100*/  LDCU.64 UR38, c[0x0][0x888] ;  /* 0x00011100ff2677ac */ /* 0x000e620008000a00 */
[----:B------:R-:W1:Y:S06]  /*5110*/  LDCU.64 UR44, c[0x0][0x890] ;  /* 0x00011200ff2c77ac */ /* 0x000e6c0008000a00 */
[----:B------:R-:W1:Y:S01]  /*5120*/  LDC.64 R88, c[0x0][0xb10] ;  /* 0x0002c400ff587b82 */ /* 0x000e620000000a00 */
[----:B------:R-:W-:-:S07]  /*5130*/  UIADD3 UR48, UPT, UPT, UR49, 0x200, URZ ;  /* 0x0000020031307890 */ /* 0x000fce000fffe0ff */
[----:B------:R-:W1:Y:S08]  /*5140*/  LDC.64 R38, c[0x0][0xb18] ;  /* 0x0002c600ff267b82 */ /* 0x000e700000000a00 */
[----:B------:R-:W1:Y:S08]  /*5150*/  LDC.64 R36, c[0x0][0xb28] ;  /* 0x0002ca00ff247b82 */ /* 0x000e700000000a00 */
[----:B------:R-:W1:Y:S01]  /*5160*/  LDC.64 R86, c[0x0][0x8b0] ;  /* 0x00022c00ff567b82 */ /* 0x000e620000000a00 */
[----:B---3--:R-:W-:-:S07]  /*5170*/  IMAD.IADD R46, R3, 0x1, R46 ;  /* 0x00000001032e7824 */ /* 0x008fce00078e022e */
[----:B------:R-:W3:Y:S08]  /*5180*/  LDC.64 R84, c[0x0][0x8a8] ;  /* 0x00022a00ff547b82 */ /* 0x000ef00000000a00 */
[----:B--2-4-:R-:W1:Y:S02]  /*5190*/  LDC R94, c[0x0][0x374] ;  /* 0x0000dd00ff5e7b82 */ /* 0x014e640000000800 */
.L_x_118:
[----:B------:R-:W-:Y:S02]  /*51a0*/  LEA R0, R107, UR49, 0x3 ;  /* 0x000000316b007c11 */ /* 0x000fe4000f8e18ff */
[----:B------:R-:W-:Y:S02]  /*51b0*/  SHF.L.U32 R3, R101, 0x1f, RZ ;  /* 0x0000001f65037819 */ /* 0x000fe400000006ff */
[----:B------:R-:W-:Y:S02]  /*51c0*/  LEA R16, R107, UR49, 0x4 ;  /* 0x000000316b107c11 */ /* 0x000fe4000f8e20ff */
[----:B------:R-:W2:Y:S02]  /*51d0*/  SYNCS.PHASECHK.TRANS64.TRYWAIT P0, [R0+URZ+0x140], R3 ;  /* 0x00014003000075a7 */ /* 0x000ea400080011ff */
[----:B-12---:R-:W-:Y:S05]  /*51e0*/  @!P0 BRA `(.L_x_93) ;  /* 0x0000003400608947 */ /* 0x006fea0003800000 */
.L_x_180:
[----:B------:R-:W4:Y:S01]  /*51f0*/  LDC.64 R12, c[0x0][0xb10] ;  /* 0x0002c400ff0c7b82 */ /* 0x000f220000000a00 */
[----:B------:R-:W3:Y:S01]  /*5200*/  LDS.128 R16, [R16+0x1d0] ;  /* 0x0001d00010107984 */ /* 0x000ee20000000c00 */
[----:B-1----:R-:W-:Y:S01]  /*5210*/  ISETP.NE.AND P1, PT, R41, 0x1, PT ;  /* 0x000000012900780c */ /* 0x002fe20003f25270 */
[----:B--2---:R-:W-:Y:S01]  /*5220*/  VIADD R0, R0, 0x150 ;  /* 0x0000015000007836 */ /* 0x004fe20000000000 */
[----:B------:R-:W-:Y:S04]  /*5230*/  ISETP.GE.AND P0, PT, R40, 0x1, PT ;  /* 0x000000012800780c */ /* 0x000fe80003f06270 */
[----:B------:R-:W1:Y:S01]  /*5240*/  LDC.64 R10, c[0x0][0xb18] ;  /* 0x0002c600ff0a7b82 */ /* 0x000e620000000a00 */
[----:B------:R-:W-:Y:S01]  /*5250*/  PRMT R0, RZ, 0x654, R0 ;  /* 0x00000654ff007816 */ /* 0x000fe20000000000 */
[----:B------:R-:W-:Y:S01]  /*5260*/  @!PT LDS RZ, [RZ] ;  /* 0x00000000fffff984 */ /* 0x000fe20000000800 */
[----:B------:R-:W-:Y:S01]  /*5270*/  @!PT LDS RZ, [RZ] ;  /* 0x00000000fffff984 */ /* 0x000fe20000000800 */
[----:B------:R-:W-:Y:S01]  /*5280*/  @!PT LDS RZ, [RZ] ;  /* 0x00000000fffff984 */ /* 0x000fe20000000800 */
[----:B------:R-:W-:Y:S01]  /*5290*/  @!PT LDS RZ, [RZ] ;  /* 0x00000000fffff984 */ /* 0x000fe20000000800 */
[----:B------:R2:W-:Y:S06]  /*52a0*/  MEMBAR.ALL.CTA ;  /* 0x0000000000007992 */ /* 0x0005ec0000008000 */
[----:B--2---:R-:W2:Y:S01]  /*52b0*/  FENCE.VIEW.ASYNC.S ;  /* 0x00000000000073c6 */ /* 0x004ea20000000000 */
[----:B------:R-:W1:Y:S08]  /*52c0*/  @!P1 LDC R14, c[0x0][0xb20] ;  /* 0x0002c800ff0e9b82 */ /* 0x000e700000000800 */
[----:B------:R-:W1:Y:S01]  /*52d0*/  @!P1 LDC R9, c[0x0][0xb0c] ;  /* 0x0002c300ff099b82 */ /* 0x000e620000000800 */
[----:B--2---:R2:W-:Y:S01]  /*52e0*/  SYNCS.ARRIVE.TRANS64.RED.A1T0 RZ, [R0+URZ], RZ ;  /* 0x000000ff00ff79a7 */ /* 0x0045e200081004ff */
[----:B---3--:R-:W-:Y:S04]  /*52f0*/  LOP3.LUT P4, RZ, R18, 0x1, RZ, 0xc0, !PT ;  /* 0x0000000112ff7812 */ /* 0x008fe8000788c0ff */
[----:B------:R-:W-:Y:S09]  /*5300*/  P2R R106, PR, RZ, 0x10 ;  /* 0x00000010ff6a7803 */ /* 0x000ff20000000000 */
[----:B------:R-:W-:Y:S02]  /*5310*/  @P4 MOV R45, R16 ;  /* 0x00000010002d4202 */ /* 0x000fe40000000f00 */
[----:B------:R-:W-:Y:S01]  /*5320*/  @P4 LOP3.LUT R43, R17, 0xffff, RZ, 0xc0, !PT ;  /* 0x0000ffff112b4812 */ /* 0x000fe200078ec0ff */
[----:B--2-4-:R-:W-:Y:S06]  /*5330*/  @!P0 BRA `(.L_x_94) ;  /* 0x0000000000a48947 */ /* 0x014fec0003800000 */
[----:B------:R-:W-:Y:S01]  /*5340*/  IMAD.HI.U32 R23, R94, R39, RZ ;  /* 0x000000275e177227 */ /* 0x000fe200078e00ff */
[----:B------:R-:W-:Y:S02]  /*5350*/  ISETP.NE.AND P0, PT, R38, 0x1, PT ;  /* 0x000000012600780c */ /* 0x000fe40003f05270 */
[----:B------:R-:W-:Y:S01]  /*5360*/  ISETP.NE.AND P2, PT, R40, 0x1, PT ;  /* 0x000000012800780c */ /* 0x000fe20003f45270 */
[----:B------:R-:W-:Y:S01]  /*5370*/  IMAD.HI.U32 R22, R93, R88, RZ ;  /* 0x000000585d167227 */ /* 0x000fe200078e00ff */
[----:B------:R-:W-:Y:S02]  /*5380*/  SHF.R.U32.HI R23, RZ, R92, R23 ;  /* 0x0000005cff177219 */ /* 0x000fe40000011617 */
[----:B------:R-:W-:Y:S01]  /*5390*/  ISETP.NE.AND P3, PT, R42, 0x1, PT ;  /* 0x000000012a00780c */ /* 0x000fe20003f65270 */
[----:B------:R-:W-:Y:S01]  /*53a0*/  IMAD.HI.U32 R26, R45, R88, RZ ;  /* 0x000000582d1a7227 */ /* 0x000fe200078e00ff */
[----:B------:R-:W-:Y:S02]  /*53b0*/  SHF.R.U32.HI R22, RZ, R89, R22 ;  /* 0x00000059ff167219 */ /* 0x000fe40000011616 */
[----:B------:R-:W-:Y:S01]  /*53c0*/  SEL R3, R94, R23, !P0 ;  /* 0x000000175e037207 */ /* 0x000fe20004000000 */
[----:B------:R-:W-:Y:S01]  /*53d0*/  IMAD.HI.U32 R23, R43, R39, RZ ;  /* 0x000000272b177227 */ /* 0x000fe200078e00ff */
[----:B------:R-:W-:Y:S02]  /*53e0*/  SEL R7, R93, R22, !P3 ;  /* 0x000000165d077207 */ /* 0x000fe40005800000 */
[----:B------:R-:W-:Y:S01]  /*53f0*/  SHF.R.U32.HI R26, RZ, R89, R26 ;  /* 0x00000059ff1a7219 */ /* 0x000fe2000001161a */
[-C--:B------:R-:W-:Y:S04]  /*5400*/  IMAD.HI.U32 R22, R3, R36.reuse, RZ ;  /* 0x0000002403167227 */ /* 0x080fe800078e00ff */
[----:B------:R-:W-:Y:S01]  /*5410*/  IMAD.HI.U32 R24, R7, R36, RZ ;  /* 0x0000002407187227 */ /* 0x000fe200078e00ff */
[-C--:B------:R-:W-:Y:S02]  /*5420*/  @P2 SHF.R.U32.HI R3, RZ, R37.reuse, R22 ;  /* 0x00000025ff032219 */ /* 0x080fe40000011616 */
[----:B------:R-:W-:Y:S02]  /*5430*/  SHF.R.U32.HI R22, RZ, R92, R23 ;  /* 0x0000005cff167219 */ /* 0x000fe40000011617 */
[----:B------:R-:W-:Y:S01]  /*5440*/  @P2 SHF.R.U32.HI R7, RZ, R37, R24 ;  /* 0x00000025ff072219 */ /* 0x000fe20000011618 */
[C---:B------:R-:W-:Y:S01]  /*5450*/  IMAD R2, R40.reuse, R3, RZ ;  /* 0x0000000328027224 */ /* 0x040fe200078e02ff */
[----:B------:R-:W-:Y:S02]  /*5460*/  SEL R5, R43, R22, !P0 ;  /* 0x000000162b057207 */ /* 0x000fe40004000000 */
[----:B------:R-:W-:Y:S01]  /*5470*/  SEL R3, R45, R26, !P3 ;  /* 0x0000001a2d037207 */ /* 0x000fe20005800000 */
[----:B------:R-:W-:Y:S01]  /*5480*/  IMAD R4, R40, R7, RZ ;  /* 0x0000000728047224 */ /* 0x000fe200078e02ff */
[C---:B------:R-:W-:Y:S01]  /*5490*/  ISETP.GE.AND P0, PT, R5.reuse, R2, PT ;  /* 0x000000020500720c */ /* 0x040fe20003f06270 */
[----:B------:R-:W-:Y:S03]  /*54a0*/  IMAD.HI.U32 R6, R5, R36, RZ ;  /* 0x0000002405067227 */ /* 0x000fe600078e00ff */
[----:B------:R-:W-:Y:S01]  /*54b0*/  ISETP.GE.OR P0, PT, R3, R4, P0 ;  /* 0x000000040300720c */ /* 0x000fe20000706670 */
[----:B------:R-:W-:Y:S01]  /*54c0*/  IMAD.MOV R4, RZ, RZ, -R3 ;  /* 0x000000ffff047224 */ /* 0x000fe200078e0a03 */
[-C--:B------:R-:W-:Y:S03]  /*54d0*/  SHF.R.U32.HI R6, RZ, R37.reuse, R6 ;  /* 0x00000025ff067219 */ /* 0x080fe60000011606 */
[----:B------:R-:W-:Y:S01]  /*54e0*/  IMAD R45, R42, R4, R45 ;  /* 0x000000042a2d7224 */ /* 0x000fe200078e022d */
[----:B------:R-:W-:Y:S05]  /*54f0*/  SEL R15, R5, R6, !P2 ;  /* 0x00000006050f7207 */ /* 0x000fea0005000000 */
[----:B------:R-:W-:Y:S02]  /*5500*/  IMAD.MOV R6, RZ, RZ, -R15 ;  /* 0x000000ffff067224 */ /* 0x000fe400078e0a0f */
[C---:B------:R-:W-:Y:S04]  /*5510*/  @!P0 IMAD.HI.U32 R2, R3.reuse, R36, RZ ;  /* 0x0000002403028227 */ /* 0x040fe800078e00ff */
[----:B------:R-:W-:Y:S01]  /*5520*/  IMAD R6, R40, R6, R5 ;  /* 0x0000000628067224 */ /* 0x000fe200078e0205 */
[----:B------:R-:W-:Y:S04]  /*5530*/  @!P0 SHF.R.U32.HI R2, RZ, R37, R2 ;  /* 0x00000025ff028219 */ /* 0x000fe80000011602 */
[----:B------:R-:W-:Y:S02]  /*5540*/  @!P0 SEL R0, R3, R2, !P2 ;  /* 0x0000000203008207 */ /* 0x000fe40005000000 */
[----:B------:R-:W-:Y:S02]  /*5550*/  IADD3 R2, PT, PT, -R5, RZ, RZ ;  /* 0x000000ff05027210 */ /* 0x000fe40007ffe1ff */
[----:B------:R-:W-:Y:S01]  /*5560*/  @!P0 IADD3 R8, PT, PT, R15, -R0, RZ ;  /* 0x800000000f088210 */ /* 0x000fe20007ffe0ff */
[----:B------:R-:W-:Y:S02]  /*5570*/  @!P0 IMAD R0, R7, R6, R0 ;  /* 0x0000000607008224 */ /* 0x000fe400078e0200 */
[----:B------:R-:W-:Y:S02]  /*5580*/  IMAD R43, R38, R2, R43 ;  /* 0x00000002262b7224 */ /* 0x000fe400078e022b */
[----:B------:R-:W-:Y:S02]  /*5590*/  @!P0 IMAD R5, R8, R40, R3 ;  /* 0x0000002808058224 */ /* 0x000fe400078e0203 */
[----:B------:R-:W-:Y:S04]  /*55a0*/  @!P0 IMAD.MOV.U32 R3, RZ, RZ, R0 ;  /* 0x000000ffff038224 */ /* 0x000fe800078e0000 */
[----:B------:R-:W-:Y:S02]  /*55b0*/  IMAD R45, R3, R42, R45 ;  /* 0x0000002a032d7224 */ /* 0x000fe400078e022d */
[----:B------:R-:W-:Y:S07]  /*55c0*/  IMAD R43, R5, R38, R43 ;  /* 0x00000026052b7224 */ /* 0x000fee00078e022b */
.L_x_94:
[----:B-1----:R-:W-:Y:S01]  /*55d0*/  @!P1 ISETP.NE.AND P0, PT, R10, 0x1, PT ;  /* 0x000000010a00980c */ /* 0x002fe20003f05270 */
[----:B------:R-:W-:Y:S01]  /*55e0*/  @!P1 IMAD.HI.U32 R0, R45, R12, RZ ;  /* 0x0000000c2d009227 */ /* 0x000fe200078e00ff */
[----:B------:R-:W-:Y:S01]  /*55f0*/  @!P1 ISETP.NE.AND P2, PT, R9, 0x1, PT ;  /* 0x000000010900980c */ /* 0x000fe20003f45270 */
[----:B------:R-:W-:Y:S01]  /*5600*/  ULOP3.LUT UP0, URZ, UR48, 0x1b0, URZ, 0xc0, !UPT ;  /* 0x000001b030ff7892 */ /* 0x000fe2000f80c0ff */
[----:B------:R-:W-:Y:S01]  /*5610*/  R2UR UR42, R21 ;  /* 0x00000000152a72ca */ /* 0x000fe200000e0000 */
[----:B------:R-:W-:Y:S01]  /*5620*/  @!P1 IMAD.HI.U32 R3, R43, R11, RZ ;  /* 0x0000000b2b039227 */ /* 0x000fe200078e00ff */
[----:B------:R-:W-:Y:S02]  /*5630*/  @!P1 SHF.R.U32.HI R0, RZ, R13, R0 ;  /* 0x0000000dff009219 */ /* 0x000fe40000011600 */
[----:B------:R-:W-:Y:S01]  /*5640*/  R2UR UR41, R20 ;  /* 0x00000000142972ca */ /* 0x000fe200000e0000 */
[----:B------:R-:W-:Y:S01]  /*5650*/  VIADD R107, R107, 0x1 ;  /* 0x000000016b6b7836 */ /* 0x000fe20000000000 */
[----:B------:R-:W-:Y:S02]  /*5660*/  @!P1 SHF.R.U32.HI R2, RZ, R14, R3 ;  /* 0x0000000eff029219 */ /* 0x000fe40000011603 */
[----:B------:R-:W-:Y:S02]  /*5670*/  @!P1 SEL R3, R45, R0, !P2 ;  /* 0x000000002d039207 */ /* 0x000fe40005000000 */
[----:B------:R-:W-:Y:S02]  /*5680*/  @!P1 SEL R2, R43, R2, !P0 ;  /* 0x000000022b029207 */ /* 0x000fe40004000000 */
[----:B------:R-:W-:Y:S01]  /*5690*/  @P4 SHF.R.U32.HI R98, RZ, 0x10, R17 ;  /* 0x00000010ff624819 */ /* 0x000fe20000011611 */
[----:B------:R-:W-:Y:S02]  /*56a0*/  USHF.L.U32 UR42, UR42, 0x6, URZ ;  /* 0x000000062a2a7899 */ /* 0x000fe400080006ff */
[----:B------:R-:W-:Y:S02]  /*56b0*/  @!P1 IMAD.IADD R0, R2, 0x1, -R3 ;  /* 0x0000000102009824 */ /* 0x000fe400078e0a03 */
[----:B------:R-:W-:Y:S01]  /*56c0*/  @!P1 IMAD.IADD R2, R3, 0x1, -R2 ;  /* 0x0000000103029824 */ /* 0x000fe200078e0a02 */
[----:B------:R-:W-:Y:S01]  /*56d0*/  USHF.L.U32 UR41, UR41, 0x7, URZ ;  /* 0x0000000729297899 */ /* 0x000fe200080006ff */
[----:B------:R-:W-:Y:S02]  /*56e0*/  @!P1 IMAD R45, R0, R9, R45 ;  /* 0x00000009002d9224 */ /* 0x000fe400078e022d */
[----:B------:R-:W-:Y:S01]  /*56f0*/  @!P1 IMAD R43, R2, R10, R43 ;  /* 0x0000000a022b9224 */ /* 0x000fe200078e022b */
[----:B------:R-:W-:Y:S08]  /*5700*/  BRA.U !UP0, `(.L_x_95) ;  /* 0x0000000108407547 */ /* 0x000ff0000b800000 */
[----:B------:R-:W1:Y:S01]  /*5710*/  LDCU.64 UR8, c[0x4][0x80] ;  /* 0x01001000ff0877ac */ /* 0x000e620008000a00 */
[----:B------:R-:W-:Y:S01]  /*5720*/  MOV R3, 0x0 ;  /* 0x0000000000037802 */ /* 0x000fe20000000f00 */
[----:B------:R-:W-:Y:S02]  /*5730*/  HFMA2 R12, -RZ, RZ, 0, 5.9604644775390625e-08 ;  /* 0x00000001ff0c7431 */ /* 0x000fe400000001ff */
[----:B------:R-:W-:Y:S02]  /*5740*/  IMAD.MOV.U32 R8, RZ, RZ, 0x70 ;  /* 0x00000070ff087424 */ /* 0x000fe400078e00ff */
[----:B------:R-:W-:Y:S01]  /*5750*/  IMAD.MOV.U32 R13, RZ, RZ, RZ ;  /* 0x000000ffff0d7224 */ /* 0x000fe200078e00ff */
[----:B------:R-:W2:Y:S01]  /*5760*/  LDCU.64 UR6, c[0x4][0x88] ;  /* 0x01001100ff0677ac */ /* 0x000ea20008000a00 */
[----:B------:R-:W3:Y:S01]  /*5770*/  LDC.64 R2, c[0x4][R3] ;  /* 0x0100000003027b82 */ /* 0x000ee20000000a00 */
[----:B------:R-:W4:Y:S01]  /*5780*/  LDCU.64 UR4, c[0x4][0x8] ;  /* 0x01000100ff0477ac */ /* 0x000f220008000a00 */
[----:B-1----:R-:W-:Y:S01]  /*5790*/  MOV R5, UR9 ;  /* 0x0000000900057c02 */ /* 0x002fe20008000f00 */
[----:B------:R-:W-:Y:S01]  /*57a0*/  IMAD.U32 R4, RZ, RZ, UR8 ;  /* 0x00000008ff047e24 */ /* 0x000fe2000f8e00ff */
[----:B--2---:R-:W-:Y:S01]  /*57b0*/  MOV R7, UR7 ;  /* 0x0000000700077c02 */ /* 0x004fe20008000f00 */
[----:B------:R-:W-:Y:S01]  /*57c0*/  IMAD.U32 R6, RZ, RZ, UR6 ;  /* 0x00000006ff067e24 */ /* 0x000fe2000f8e00ff */
[----:B----4-:R-:W-:Y:S01]  /*57d0*/  MOV R11, UR5 ;  /* 0x00000005000b7c02 */ /* 0x010fe20008000f00 */
[----:B------:R-:W-:Y:S02]  /*57e0*/  IMAD.U32 R10, RZ, RZ, UR4 ;  /* 0x00000004ff0a7e24 */ /* 0x000fe4000f8e00ff */
[----:B------:R-:W-:Y:S07]  /*57f0*/  LEPC R20, `(.L_x_95) ;  /* 0x000000001014794e */ /* 0x000fee0000000000 */
[----:B---3-5:R-:W-:Y:S05]  /*5800*/  CALL.ABS.NOINC R2 ;  /* 0x0000000002007343 */ /* 0x028fea0003c00000 */
.L_x_95:
[----:B------:R-:W-:Y:S01]  /*5810*/  LOP3.LUT P0, RZ, R104, 0x1b0, RZ, 0xc0, !PT ;  /* 0x000001b068ff7812 */ /* 0x000fe2000780c0ff */
[----:B------:R-:W-:Y:S11]  /*5820*/  BSSY.RECONVERGENT B6, `(.L_x_96) ;  /* 0x0000013000067945 */ /* 0x000ff60003800200 */
[----:B------:R-:W-:Y:S01]  /*5830*/  @!UPT UIADD3 URZ, UPT, UPT, URZ, URZ, URZ ;  /* 0x000000fffffff290 */ /* 0x000fe2000fffe0ff */
[----:B------:R-:W-:Y:S05]  /*5840*/  @!P0 BRA `(.L_x_97) ;  /* 0x0000000000408947 */ /* 0x000fea0003800000 */
        /* <DEDUP_REMOVED lines=16> */
.L_x_97:
[----:B------:R-:W-:Y:S05]  /*5950*/  BSYNC.RECONVERGENT B6 ;  /* 0x0000000000067941 */ /* 0x000fea0003800200 */
.L_x_96:
[----:B------:R-:W-:Y:S01]  /*5960*/  ISETP.NE.U32.AND P4, PT, R86, RZ, PT ;  /* 0x000000ff5600720c */ /* 0x000fe20003f85070 */
[----:B------:R-:W-:Y:S01]  /*5970*/  UISETP.NE.AND UP2, UPT, UR50, URZ, UPT ;  /* 0x000000ff3200728c */ /* 0x000fe2000bf45270 */
[----:B------:R-:W-:Y:S01]  /*5980*/  ISETP.NE.U32.AND P2, PT, RZ, UR38, PT ;  /* 0x00000026ff007c0c */ /* 0x000fe2000bf45070 */
[----:B------:R-:W-:Y:S01]  /*5990*/  UISETP.NE.U32.AND UP1, UPT, UR44, URZ, UPT ;  /* 0x000000ff2c00728c */ /* 0x000fe2000bf25070 */
[----:B------:R-:W-:Y:S01]  /*59a0*/  ISETP.NE.AND.EX P4, PT, R87, RZ, PT, P4 ;  /* 0x000000ff5700720c */ /* 0x000fe20003f85340 */
[----:B------:R-:W-:Y:S01]  /*59b0*/  UPLOP3.LUT UP0, UPT, UPT, UPT, UPT, 0x40, 0x4 ;  /* 0x000000000004789c */ /* 0x000fe20003f0e870 */
[----:B------:R-:W-:Y:S01]  /*59c0*/  ISETP.NE.AND.EX P2, PT, RZ, UR39, PT, P2 ;  /* 0x00000027ff007c0c */ /* 0x000fe2000bf45320 */
[----:B------:R-:W-:Y:S01]  /*59d0*/  UISETP.NE.AND.EX UP1, UPT, UR45, URZ, UPT, UP1 ;  /* 0x000000ff2d00728c */ /* 0x000fe2000bf25310 */
[----:B------:R-:W-:Y:S04]  /*59e0*/  PLOP3.LUT P1, PT, PT, PT, UP2, 0x80, 0x8 ;  /* 0x000000000008781c */ /* 0x000fe80003f2f028 */
[----:B------:R-:W-:Y:S06]  /*59f0*/  @UP2 UPLOP3.LUT UP0, UPT, UPT, UPT, UP1, 0x80, 0x8 ;  /* 0x000000000008289c */ /* 0x000fec0003f0f010 */
[----:B------:R-:W-:Y:S01]  /*5a00*/  PLOP3.LUT P0, PT, PT, PT, UP0, 0x80, 0x8 ;  /* 0x000000000008781c */ /* 0x000fe20003f0f008 */
[----:B------:R-:W-:Y:S01]  /*5a10*/  @!UPT UIADD3 URZ, UPT, UPT, URZ, URZ, URZ ;  /* 0x000000fffffff290 */ /* 0x000fe2000fffe0ff */
[----:B------:R-:W-:Y:S11]  /*5a20*/  BRA.U !UP1, `(.L_x_98) ;  /* 0x0000000109387547 */ /* 0x000ff6000b800000 */
[----:B------:R-:W-:Y:S01]  /*5a30*/  UISETP.NE.U32.AND UP0, UPT, UR38, URZ, UPT ;  /* 0x000000ff2600728c */ /* 0x000fe2000bf05070 */
[----:B------:R-:W-:Y:S02]  /*5a40*/  HFMA2 R0, -RZ, RZ, 0, 5.9604644775390625e-08 ;  /* 0x00000001ff007431 */ /* 0x000fe400000001ff */
[----:B------:R-:W-:Y:S01]  /*5a50*/  IMAD.MOV.U32 R91, RZ, RZ, 0x1 ;  /* 0x00000001ff5b7424 */ /* 0x000fe200078e00ff */
[----:B------:R-:W-:Y:S06]  /*5a60*/  UISETP.NE.AND.EX UP0, UPT, UR39, URZ, UPT, UP0 ;  /* 0x000000ff2700728c */ /* 0x000fec000bf05300 */
[----:B------:R-:W-:Y:S05]  /*5a70*/  PLOP3.LUT P3, PT, PT, PT, UP0, 0x80, 0x8 ;  /* 0x000000000008781c */ /* 0x000fea0003f6f008 */
[----:B------:R-:W1:Y:S01]  /*5a80*/  @UP0 LDCU.64 UR6, c[0x0][0x888] ;  /* 0x00011100ff0607ac */ /* 0x000e620008000a00 */
[----:B------:R-:W-:Y:S07]  /*5a90*/  @UP0 UIMAD UR4, UR36, UR44, URZ ;  /* 0x0000002c240402a4 */ /* 0x000fee000f8e02ff */
[----:B------:R-:W-:Y:S01]  /*5aa0*/  @!P3 PRMT R91, R0, 0x7610, R91 ;  /* 0x00007610005bb816 */ /* 0x000fe2000000005b */
[----:B-1----:R-:W-:Y:S03]  /*5ab0*/  @UP0 UIMAD.WIDE UR6, UR4, 0x4, UR6 ;  /* 0x00000004040608a5 */ /* 0x002fe6000f8e0206 */
[----:B------:R-:W1:Y:S03]  /*5ac0*/  @!UP0 LDCU UR4, c[0x0][0x880] ;  /* 0x00011000ff0487ac */ /* 0x000e660008000800 */
[----:B------:R-:W-:Y:S01]  /*5ad0*/  IMAD.U32 R2, RZ, RZ, UR6 ;  /* 0x00000006ff027e24 */ /* 0x000fe2000f8e00ff */
[----:B------:R-:W-:Y:S05]  /*5ae0*/  MOV R3, UR7 ;  /* 0x0000000700037c02 */ /* 0x000fea0008000f00 */
[----:B-----5:R2:W5:Y:S02]  /*5af0*/  @P3 LDG.E R50, desc[UR46][R2.64] ;  /* 0x0000002e02323981 */ /* 0x020564000c1e1900 */
[----:B-12---:R-:W-:Y:S02]  /*5b00*/  @!P3 IMAD.U32 R50, RZ, RZ, UR4 ;  /* 0x00000004ff32be24 */ /* 0x006fe4000f8e00ff */
.L_x_98:
[----:B------:R-:W-:Y:S05]  /*5b10*/  @!P4 BRA `(.L_x_99) ;  /* 0x000000000020c947 */ /* 0x000fea0003800000 */
[----:B------:R-:W-:Y:S04]  /*5b20*/  ISETP.NE.U32.AND P3, PT, R84, RZ, PT ;  /* 0x000000ff5400720c */ /* 0x000fe80003f65070 */
[----:B------:R-:W-:Y:S11]  /*5b30*/  ISETP.NE.AND.EX P3, PT, R85, RZ, PT, P3 ;  /* 0x000000ff5500720c */ /* 0x000ff60003f65330 */
[----:B------:R-:W-:Y:S02]  /*5b40*/  @!UPT UIADD3 URZ, UPT, UPT, URZ, URZ, URZ ;  /* 0x000000fffffff290 */ /* 0x000fe4000fffe0ff */
[----:B------:R-:W1:Y:S01]  /*5b50*/  @P3 LDC.64 R2, c[0x0][0x8a8] ;  /* 0x00022a00ff023b82 */ /* 0x000e620000000a00 */
[----:B------:R-:W-:Y:S04]  /*5b60*/  @P3 IMAD R0, R86, UR36, RZ ;  /* 0x0000002456003c24 */ /* 0x000fe8000f8e02ff */
[----:B-1----:R-:W-:Y:S05]  /*5b70*/  @P3 IMAD.WIDE R2, R0, 0x4, R2 ;  /* 0x0000000400023825 */ /* 0x002fea00078e0202 */
[----:B-----5:R1:W5:Y:S02]  /*5b80*/  @P3 LDG.E R47, desc[UR46][R2.64] ;  /* 0x0000002e022f3981 */ /* 0x020364000c1e1900 */
[----:B-1----:R-:W2:Y:S02]  /*5b90*/  @!P3 LDC R47, c[0x0][0x8a0] ;  /* 0x00022800ff2fbb82 */ /* 0x002ea40000000800 */
.L_x_99:
[----:B-----5:R-:W-:Y:S01]  /*5ba0*/  ISETP.NE.AND P4, PT, R50, RZ, PT ;  /* 0x000000ff3200720c */ /* 0x020fe20003f85270 */
[----:B------:R-:W-:Y:S01]  /*5bb0*/  BSSY B1, `(.L_x_100) ;  /* 0x0000042000017945 */ /* 0x000fe20003800000 */
[----:B------:R-:W-:Y:S01]  /*5bc0*/  SEL R9, RZ, 0xffffffff, P2 ;  /* 0xffffffffff097807 */ /* 0x000fe20001000000 */
[----:B------:R-:W-:Y:S01]  /*5bd0*/  IMAD.MOV.U32 R55, RZ, RZ, 0x1 ;  /* 0x00000001ff377424 */ /* 0x000fe200078e00ff */
[----:B------:R-:W-:Y:S02]  /*5be0*/  LOP3.LUT P3, RZ, R91, 0xff, RZ, 0xc0, !PT ;  /* 0x000000ff5bff7812 */ /* 0x000fe4000786c0ff */
[----:B------:R-:W-:Y:S02]  /*5bf0*/  CS2R R62, SRZ ;  /* 0x00000000003e7805 */ /* 0x000fe4000001ff00 */
[----:B------:R-:W-:Y:S02]  /*5c00*/  @P1 SEL R2, RZ, 0xffffffff, P4 ;  /* 0xffffffffff021807 */ /* 0x000fe40002000000 */
[----:B------:R-:W-:Y:S02]  /*5c10*/  CS2R R60, SRZ ;  /* 0x00000000003c7805 */ /* 0x000fe4000001ff00 */
[----:B------:R-:W-:Y:S02]  /*5c20*/  LEA R0, R100, UR49, 0x3 ;  /* 0x0000003164007c11 */ /* 0x000fe4000f8e18ff */
[----:B------:R-:W-:Y:S02]  /*5c30*/  CS2R R58, SRZ ;  /* 0x00000000003a7805 */ /* 0x000fe4000001ff00 */
[----:B------:R-:W-:Y:S02]  /*5c40*/  @P0 SEL R2, R9, R2, !P3 ;  /* 0x0000000209020207 */ /* 0x000fe40005800000 */
[----:B------:R-:W-:Y:S02]  /*5c50*/  CS2R R56, SRZ ;  /* 0x0000000000387805 */ /* 0x000fe4000001ff00 */
[----:B------:R-:W-:Y:S02]  /*5c60*/  LEA R108, R44, UR49, 0x3 ;  /* 0x000000312c6c7c11 */ /* 0x000fe4000f8e18ff */
[----:B------:R-:W-:Y:S02]  /*5c70*/  @P1 LOP3.LUT R2, R2, 0x1, RZ, 0xc0, !PT ;  /* 0x0000000102021812 */ /* 0x000fe400078ec0ff */
[----:B------:R-:W-:Y:S02]  /*5c80*/  SHF.L.U32 R7, R102, 0x1f, RZ ;  /* 0x0000001f66077819 */ /* 0x000fe400000006ff */
[----:B------:R-:W-:Y:S02]  /*5c90*/  ISETP.NE.U32.OR P6, PT, R2, 0x1, !P1 ;  /* 0x000000010200780c */ /* 0x000fe40004fc5470 */
[----:B------:R-:W-:Y:S02]  /*5ca0*/  PLOP3.LUT P2, PT, PT, PT, UP1, 0x80, 0x8 ;  /* 0x000000000008781c */ /* 0x000fe40003f4f018 */
[C---:B------:R-:W-:Y:S02]  /*5cb0*/  LEA.HI R5, R44.reuse, R44, RZ, 0x1 ;  /* 0x0000002c2c057211 */ /* 0x040fe400078f08ff */
[----:B------:R-:W-:Y:S02]  /*5cc0*/  SEL R2, RZ, 0xffffffff, P4 ;  /* 0xffffffffff027807 */ /* 0x000fe40002000000 */
[----:B------:R-:W-:Y:S01]  /*5cd0*/  P2R R64, PR, RZ, 0x40 ;  /* 0x00000040ff407803 */ /* 0x000fe20000000000 */
[C---:B------:R-:W-:Y:S01]  /*5ce0*/  IMAD.SHL.U32 R3, R5.reuse, 0x40, RZ ;  /* 0x0000004005037824 */ /* 0x040fe200078e00ff */
[----:B------:R-:W-:Y:S03]  /*5cf0*/  LOP3.LUT R5, R5, 0xffe, RZ, 0xc0, !PT ;  /* 0x00000ffe05057812 */ /* 0x000fe600078ec0ff */
[----:B------:R-:W-:Y:S02]  /*5d00*/  @P6 SHF.L.U32 R11, R99, 0x1f, RZ ;  /* 0x0000001f630b6819 */ /* 0x000fe400000006ff */
[----:B------:R-:W-:Y:S01]  /*5d10*/  @P2 SEL R2, R9, R2, !P3 ;  /* 0x0000000209022207 */ /* 0x000fe20005800000 */
[----:B------:R-:W-:Y:S01]  /*5d20*/  IMAD.IADD R48, R44, 0x1, -R5 ;  /* 0x000000012c307824 */ /* 0x000fe200078e0a05 */
[----:B------:R-:W1:Y:S01]  /*5d30*/  @P6 SYNCS.PHASECHK.TRANS64.TRYWAIT P1, [R0+URZ+0x110], R11 ;  /* 0x0001100b000065a7 */ /* 0x000e6200080211ff */
[----:B------:R-:W-:Y:S02]  /*5d40*/  LOP3.LUT R3, R3, 0xffffff80, RZ, 0xc0, !PT ;  /* 0xffffff8003037812 */ /* 0x000fe400078ec0ff */
[----:B------:R-:W-:Y:S03]  /*5d50*/  LOP3.LUT R2, R2, 0x1, RZ, 0xc0, !PT ;  /* 0x0000000102027812 */ /* 0x000fe600078ec0ff */
[----:B------:R-:W-:Y:S01]  /*5d60*/  IMAD.IADD R3, R46, 0x1, R3 ;  /* 0x000000012e037824 */ /* 0x000fe200078e0203 */
[----:B------:R-:W-:Y:S03]  /*5d70*/  ISETP.NE.U32.AND P5, PT, R2, 0x1, PT ;  /* 0x000000010200780c */ /* 0x000fe60003fa5070 */
[----:B------:R-:W-:Y:S01]  /*5d80*/  IMAD R48, R48, 0x100000, R3 ;  /* 0x0010000030307824 */ /* 0x000fe200078e0203 */
[----:B------:R-:W-:Y:S01]  /*5d90*/  P2R R72, PR, RZ, 0x20 ;  /* 0x00000020ff487803 */ /* 0x000fe20000000000 */
[----:B------:R3:W4:Y:S01]  /*5da0*/  SYNCS.PHASECHK.TRANS64.TRYWAIT P0, [R108+URZ+0x160], R7 ;  /* 0x000160076c0075a7 */ /* 0x00072200080011ff */
[----:B-1----:R-:W-:Y:S01]  /*5db0*/  @P6 SEL R55, RZ, 0x1, !P1 ;  /* 0x00000001ff376807 */ /* 0x002fe20004800000 */
[----:B---3--:R-:W-:Y:S06]  /*5dc0*/  @!P6 BRA `(.L_x_101) ;  /* 0x000000000080e947 */ /* 0x008fec0003800000 */
[----:B------:R-:W-:Y:S01]  /*5dd0*/  @P5 IMAD R4, R100, 0x1000, R95 ;  /* 0x0000100064045824 */ /* 0x000fe200078e025f */
[----:B------:R-:W-:Y:S01]  /*5de0*/  ISETP.NE.AND P1, PT, R55, RZ, PT ;  /* 0x000000ff3700720c */ /* 0x000fe20003f25270 */
[----:B------:R-:W-:Y:S01]  /*5df0*/  BSSY B0, `(.L_x_102) ;  /* 0x000000b000007945 */ /* 0x000fe20003800000 */
[----:B------:R-:W-:Y:S01]  /*5e00*/  CS2R R58, SRZ ;  /* 0x00000000003a7805 */ /* 0x000fe2000001ff00 */
[----:B------:R-:W-:Y:S01]  /*5e10*/  @P5 VIADD R2, R4, UR49 ;  /* 0x0000003104025c36 */ /* 0x000fe20008000000 */
[----:B------:R-:W-:Y:S02]  /*5e20*/  CS2R R56, SRZ ;  /* 0x0000000000387805 */ /* 0x000fe4000001ff00 */
[----:B------:R-:W-:Y:S02]  /*5e30*/  CS2R R62, SRZ ;  /* 0x00000000003e7805 */ /* 0x000fe4000001ff00 */
[----:B------:R-:W-:Y:S01]  /*5e40*/  CS2R R60, SRZ ;  /* 0x00000000003c7805 */ /* 0x000fe2000001ff00 */
[----:B------:R-:W-:Y:S04]  /*5e50*/  @P5 IMAD R2, R103, -0x10, R2 ;  /* 0xfffffff067025824 */ /* 0x000fe800078e0202 */
[----:B------:R-:W-:Y:S05]  /*5e60*/  @P1 BRA `(.L_x_103) ;  /* 0x00000000000c1947 */ /* 0x000fea0003800000 */
[----:B------:R-:W-:Y:S04]  /*5e70*/  SHF.L.U32 R3, R99, 0x1f, RZ ;  /* 0x0000001f63037819 */ /* 0x000fe800000006ff */
[----:B------:R-:W1:Y:S02]  /*5e80*/  SYNCS.PHASECHK.TRANS64.TRYWAIT P1, [R0+URZ+0x110], R3 ;  /* 0x00011003000075a7 */ /* 0x000e6400080211ff */
[----:B-1----:R-:W-:Y:S05]  /*5e90*/  @!P1 BRA `(.L_x_104) ;  /* 0x0000002800489947 */ /* 0x002fea0003800000 */
.L_x_103:
[----:B------:R-:W-:Y:S05]  /*5ea0*/  BSYNC B0 ;  /* 0x0000000000007941 */ /* 0x000fea0003800000 */
.L_x_102:
[----:B------:R-:W-:Y:S01]  /*5eb0*/  ISETP.NE.AND P1, PT, R72, RZ, PT ;  /* 0x000000ff4800720c */ /* 0x000fe20003f25270 */
[----:B-1----:R-:W-:Y:S02]  /*5ec0*/  VIADD R3, R0, 0x120 ;  /* 0x0000012000037836 */ /* 0x002fe40000000000 */
[----:B------:R-:W-:Y:S02]  /*5ed0*/  IMAD.U32 R0, RZ, RZ, UR37 ;  /* 0x00000025ff007e24 */ /* 0x000fe4000f8e00ff */
[----:B------:R-:W-:Y:S03]  /*5ee0*/  VIADD R100, R100, 0x1 ;  /* 0x0000000164647836 */ /* 0x000fe60000000000 */
[----:B------:R-:W-:Y:S05]  /*5ef0*/  PRMT R0, R0, 0x654, R3 ;  /* 0x0000065400007816 */ /* 0x000fea0000000003 */
[----:B------:R1:W3:Y:S04]  /*5f00*/  @P1 LDS.128 R56, [R4+UR49+0x200] ;  /* 0x0002003104381984 */ /* 0x0002e80008000c00 */
[----:B------:R1:W1:Y:S01]  /*5f10*/  @P1 LDS.128 R60, [R2+0x210] ;  /* 0x00021000023c1984 */ /* 0x0002620000000c00 */
[C---:B------:R-:W-:Y:S01]  /*5f20*/  ISETP.NE.AND P1, PT, R100.reuse, 0x2, PT ;  /* 0x000000026400780c */ /* 0x040fe20003f25270 */
[----:B------:R-:W-:Y:S01]  /*5f30*/  @!PT LDS RZ, [RZ] ;  /* 0x00000000fffff984 */ /* 0x000fe20000000800 */
[----:B------:R-:W-:Y:S01]  /*5f40*/  @!PT LDS RZ, [RZ] ;  /* 0x00000000fffff984 */ /* 0x000fe20000000800 */
[----:B------:R-:W-:Y:S01]  /*5f50*/  @!PT LDS RZ, [RZ] ;  /* 0x00000000fffff984 */ /* 0x000fe20000000800 */
[----:B------:R-:W-:Y:S01]  /*5f60*/  @!PT LDS RZ, [RZ] ;  /* 0x00000000fffff984 */ /* 0x000fe20000000800 */
[----:B------:R5:W-:Y:S06]  /*5f70*/  MEMBAR.ALL.CTA ;  /* 0x0000000000007992 */ /* 0x000bec0000008000 */
[----:B-----5:R-:W5:Y:S01]  /*5f80*/  FENCE.VIEW.ASYNC.S ;  /* 0x00000000000073c6 */ /* 0x020f620000000000 */
[----:B------:R-:W-:Y:S01]  /*5f90*/  SEL R100, R100, RZ, P1 ;  /* 0x000000ff64647207 */ /* 0x000fe20000800000 */
[----:B-----5:R5:W-:Y:S02]  /*5fa0*/  SYNCS.ARRIVE.TRANS64.RED.A1T0 RZ, [R0+URZ], RZ ;  /* 0x000000ff00ff79a7 */ /* 0x020be400081004ff */
[----:B-----5:R-:W-:Y:S04]  /*5fb0*/  SEL R0, RZ, 0x1, P1 ;  /* 0x00000001ff007807 */ /* 0x020fe80000800000 */
[----:B---3--:R-:W-:Y:S02]  /*5fc0*/  LOP3.LUT R99, R99, R0, RZ, 0x3c, !PT ;  /* 0x0000000063637212 */ /* 0x008fe400078e3cff */
.L_x_101:
[----:B------:R-:W-:Y:S05]  /*5fd0*/  BSYNC B1 ;  /* 0x0000000000017941 */ /* 0x000fea0003800000 */
.L_x_100:
[----:B------:R-:W-:Y:S04]  /*5fe0*/  SHF.R.U32.HI R3, RZ, 0x15, R48 ;  /* 0x00000015ff037819 */ /* 0x000fe80000011630 */
[----:B------:R-:W-:Y:S01]  /*5ff0*/  LOP3.LUT P1, RZ, R3, 0x3, R96, 0x48, !PT ;  /* 0x0000000303ff7812 */ /* 0x000fe20007824860 */
[----:B------:R-:W-:Y:S01]  /*6000*/  @!UPT UIADD3 URZ, UPT, UPT, URZ, URZ, URZ ;  /* 0x000000fffffff290 */ /* 0x000fe2000fffe0ff */
[----:B----4-:R-:W-:Y:S11]  /*6010*/  @P0 BRA `(.L_x_105) ;  /* 0x0000000000080947 */ /* 0x010ff60003800000 */
[----:B------:R-:W3:Y:S02]  /*6020*/  SYNCS.PHASECHK.TRANS64.TRYWAIT P0, [R108+URZ+0x160], R7 ;  /* 0x000160076c0075a7 */ /* 0x000ee400080011ff */
[----:B---3--:R-:W-:Y:S05]  /*6030*/  @!P0 BRA `(.L_x_106) ;  /* 0x0000002400f48947 */ /* 0x008fea0003800000 */
.L_x_105:
[----:B------:R-:W-:Y:S05]  /*6040*/  @!P1 BRA `(.L_x_107) ;  /* 0x0000000000409947 */ /* 0x000fea0003800000 */
[----:B------:R-:W4:Y:S01]  /*6050*/  LDCU.64 UR8, c[0x4][0x70] ;  /* 0x01000e00ff0877ac */ /* 0x000f220008000a00 */
[----:B------:R-:W-:Y:S01]  /*6060*/  MOV R3, 0x0 ;  /* 0x0000000000037802 */ /* 0x000fe20000000f00 */
[----:B------:R-:W-:Y:S02]  /*6070*/  HFMA2 R12, -RZ, RZ, 0, 5.9604644775390625e-08 ;  /* 0x00000001ff0c7431 */ /* 0x000fe400000001ff */
[----:B------:R-:W-:Y:S02]  /*6080*/  IMAD.MOV.U32 R8, RZ, RZ, 0x192 ;  /* 0x00000192ff087424 */ /* 0x000fe400078e00ff */
[----:B------:R-:W-:Y:S01]  /*6090*/  IMAD.MOV.U32 R13, RZ, RZ, RZ ;  /* 0x000000ffff0d7224 */ /* 0x000fe200078e00ff */
[----:B------:R-:W3:Y:S01]  /*60a0*/  LDCU.64 UR6, c[0x4][0x78] ;  /* 0x01000f00ff0677ac */ /* 0x000ee20008000a00 */
[----:B-1----:R-:W1:Y:S01]  /*60b0*/  LDC.64 R2, c[0x4][R3] ;  /* 0x0100000003027b82 */ /* 0x002e620000000a00 */
[----:B------:R-:W5:Y:S01]  /*60c0*/  LDCU.64 UR4, c[0x4][0x10] ;  /* 0x01000200ff0477ac */ /* 0x000f620008000a00 */
[----:B----4-:R-:W-:Y:S01]  /*60d0*/  MOV R5, UR9 ;  /* 0x0000000900057c02 */ /* 0x010fe20008000f00 */
[----:B------:R-:W-:Y:S01]  /*60e0*/  IMAD.U32 R4, RZ, RZ, UR8 ;  /* 0x00000008ff047e24 */ /* 0x000fe2000f8e00ff */
[----:B---3--:R-:W-:Y:S01]  /*60f0*/  MOV R7, UR7 ;  /* 0x0000000700077c02 */ /* 0x008fe20008000f00 */
[----:B------:R-:W-:Y:S01]  /*6100*/  IMAD.U32 R6, RZ, RZ, UR6 ;  /* 0x00000006ff067e24 */ /* 0x000fe2000f8e00ff */
[----:B-----5:R-:W-:Y:S01]  /*6110*/  MOV R11, UR5 ;  /* 0x00000005000b7c02 */ /* 0x020fe20008000f00 */
[----:B------:R-:W-:Y:S02]  /*6120*/  IMAD.U32 R10, RZ, RZ, UR4 ;  /* 0x00000004ff0a7e24 */ /* 0x000fe4000f8e00ff */
[----:B------:R-:W-:Y:S07]  /*6130*/  LEPC R20, `(.L_x_107) ;  /* 0x000000001014794e */ /* 0x000fee0000000000 */
[----:B-12---:R-:W-:Y:S05]  /*6140*/  CALL.ABS.NOINC R2 ;  /* 0x0000000002007343 */ /* 0x006fea0003c00000 */
.L_x_107:
[----:B------:R-:W-:Y:S05]  /*6150*/  WARPSYNC.ALL ;  /* 0x0000000000007948 */ /* 0x000fea0003800000 */
[----:B------:R-:W-:Y:S01]  /*6160*/  R2UR UR4, R48 ;  /* 0x00000000300472ca */ /* 0x000fe200000e0000 */
[----:B------:R-:W-:Y:S01]  /*6170*/  BSSY.RECONVERGENT B0, `(.L_x_108) ;  /* 0x00000a0000007945 */ /* 0x000fe20003800200 */
[C---:B------:R-:W-:Y:S02]  /*6180*/  SHF.L.U32 R51, R56.reuse, 0x10, RZ ;  /* 0x0000001038337819 */ /* 0x040fe400000006ff */
[C---:B------:R-:W-:Y:S02]  /*6190*/  PRMT R49, R56.reuse, 0x8880, RZ ;  /* 0x0000888038317816 */ /* 0x040fe400000000ff */
[----:B------:R-:W-:Y:S02]  /*61a0*/  SHF.R.S32.HI R51, RZ, 0x18, R51 ;  /* 0x00000018ff337819 */ /* 0x000fe40000011433 */
[----:B------:R-:W-:Y:S02]  /*61b0*/  SHF.L.U32 R52, R56, 0x8, RZ ;  /* 0x0000000838347819 */ /* 0x000fe400000006ff */
[C---:B------:R-:W-:Y:S02]  /*61c0*/  PRMT R54, R58.reuse, 0x8880, RZ ;  /* 0x000088803a367816 */ /* 0x040fe400000000ff */
[----:B------:R-:W-:Y:S01]  /*61d0*/  SHF.L.U32 R53, R58, 0x8, RZ ;  /* 0x000000083a357819 */ /* 0x000fe200000006ff */
[----:B-1-3--:R-:W-:Y:S01]  /*61e0*/  LDTM.16dp32bit_t0_t15.x32 R4, tmem[UR4] ;  /* 0x00000004000479ee */ /* 0x00afe20008a80000 */
[----:B------:R-:W2:Y:S01]  /*61f0*/  LDTM.16dp32bit_t16_t31.x32 R4, tmem[UR4+0x20] ;  /* 0x00002004000479ee */ /* 0x000ea20008aa0000 */
[----:B------:R-:W-:Y:S02]  /*6200*/  ISETP.NE.AND P6, PT, R64, RZ, PT ;  /* 0x000000ff4000720c */ /* 0x000fe40003fc5270 */
[----:B------:R-:W-:Y:S02]  /*6210*/  IADD3 R74, PT, PT, R95, UR49, RZ ;  /* 0x000000315f4a7c10 */ /* 0x000fe4000fffe0ff */
[----:B------:R-:W-:Y:S02]  /*6220*/  SHF.L.U32 R73, R97, 0x4, RZ ;  /* 0x0000000461497819 */ /* 0x000fe400000006ff */
[----:B------:R-:W-:Y:S02]  /*6230*/  SHF.R.S32.HI R53, RZ, 0x18, R53 ;  /* 0x00000018ff357819 */ /* 0x000fe40000011435 */
[----:B------:R-:W-:Y:S02]  /*6240*/  IADD3 R112, PT, PT, R74, R73, RZ ;  /* 0x000000494a707210 */ /* 0x000fe40007ffe0ff */
[----:B------:R-:W-:Y:S01]  /*6250*/  ISETP.NE.AND P0, PT, R105, RZ, PT ;  /* 0x000000ff6900720c */ /* 0x000fe20003f05270 */
[C---:B--2---:R-:W-:Y:S02]  /*6260*/  IMAD R0, R47.reuse, R4, RZ ;  /* 0x000000042f007224 */ /* 0x044fe400078e02ff */
[----:B------:R-:W-:Y:S02]  /*6270*/  IMAD R2, R47, R5, RZ ;  /* 0x000000052f027224 */ /* 0x000fe400078e02ff */
[----:B------:R-:W-:Y:S01]  /*6280*/  IMAD R0, R49, R50, R0 ;  /* 0x0000003231007224 */ /* 0x000fe200078e0200 */
[----:B------:R-:W-:Y:S01]  /*6290*/  SHF.R.S32.HI R49, RZ, 0x18, R52 ;  /* 0x00000018ff317819 */ /* 0x000fe20000011434 */
[----:B------:R-:W-:Y:S01]  /*62a0*/  IMAD R3, R47, R6, RZ ;  /* 0x000000062f037224 */ /* 0x000fe200078e02ff */
[----:B------:R-:W-:Y:S01]  /*62b0*/  SHF.L.U32 R52, R57, 0x10, RZ ;  /* 0x0000001039347819 */ /* 0x000fe200000006ff */
[-C--:B------:R-:W-:Y:S01]  /*62c0*/  IMAD R2, R51, R50.reuse, R2 ;  /* 0x0000003233027224 */ /* 0x080fe200078e0202 */
[----:B------:R-:W-:Y:S01]  /*62d0*/  SHF.R.S32.HI R51, RZ, 0x18, R56 ;  /* 0x00000018ff337819 */ /* 0x000fe20000011438 */
[----:B------:R-:W-:Y:S02]  /*62e0*/  IMAD R7, R47, R7, RZ ;  /* 0x000000072f077224 */ /* 0x000fe400078e02ff */
[-C--:B------:R-:W-:Y:S01]  /*62f0*/  IMAD R3, R49, R50.reuse, R3 ;  /* 0x0000003231037224 */ /* 0x080fe200078e0203 */
[----:B------:R-:W-:Y:S01]  /*6300*/  PRMT R49, R57, 0x8880, RZ ;  /* 0x0000888039317816 */ /* 0x000fe200000000ff */
[----:B------:R-:W-:Y:S01]  /*6310*/  IMAD R7, R51, R50, R7 ;  /* 0x0000003233077224 */ /* 0x000fe200078e0207 */
[----:B------:R-:W-:Y:S01]  /*6320*/  SHF.R.S32.HI R51, RZ, 0x18, R52 ;  /* 0x00000018ff337819 */ /* 0x000fe20000011434 */
[----:B------:R-:W-:Y:S02]  /*6330*/  IMAD R4, R47, R8, RZ ;  /* 0x000000082f047224 */ /* 0x000fe400078e02ff */
[----:B------:R-:W-:Y:S01]  /*6340*/  IMAD.SHL.U32 R52, R57, 0x100, RZ ;  /* 0x0000010039347824 */ /* 0x000fe200078e00ff */
[----:B------:R-:W-:Y:S01]  /*6350*/  I2IP.S8.S32.SAT R65, R7, R3, RZ ;  /* 0x0000000307417239 */ /* 0x000fe200000014ff */
[----:B------:R-:W-:Y:S02]  /*6360*/  IMAD R5, R47, R9, RZ ;  /* 0x000000092f057224 */ /* 0x000fe400078e02ff */
[----:B------:R-:W-:Y:S01]  /*6370*/  IMAD R4, R49, R50, R4 ;  /* 0x0000003231047224 */ /* 0x000fe200078e0204 */
[----:B------:R-:W-:Y:S01]  /*6380*/  SHF.R.S32.HI R49, RZ, 0x18, R52 ;  /* 0x00000018ff317819 */ /* 0x000fe20000011434 */
[----:B------:R-:W-:Y:S01]  /*6390*/  IMAD R6, R47, R10, RZ ;  /* 0x0000000a2f067224 */ /* 0x000fe200078e02ff */
[----:B------:R-:W-:Y:S01]  /*63a0*/  I2IP.S8.S32.SAT R64, R2, R0, R65 ;  /* 0x0000000002407239 */ /* 0x000fe20000001441 */
[-C--:B------:R-:W-:Y:S01]  /*63b0*/  IMAD R5, R51, R50.reuse, R5 ;  /* 0x0000003233057224 */ /* 0x080fe200078e0205 */
[----:B------:R-:W-:Y:S01]  /*63c0*/  SHF.L.U32 R52, R58, 0x10, RZ ;  /* 0x000000103a347819 */ /* 0x000fe200000006ff */
[----:B------:R-:W-:Y:S01]  /*63d0*/  IMAD R11, R47, R11, RZ ;  /* 0x0000000b2f0b7224 */ /* 0x000fe200078e02ff */
[----:B------:R-:W-:Y:S01]  /*63e0*/  SHF.R.S32.HI R51, RZ, 0x18, R57 ;  /* 0x00000018ff337819 */ /* 0x000fe20000011439 */
[----:B------:R-:W-:Y:S01]  /*63f0*/  IMAD R6, R49, R50, R6 ;  /* 0x0000003231067224 */ /* 0x000fe200078e0206 */
[----:B------:R-:W-:Y:S01]  /*6400*/  SHF.R.S32.HI R52, RZ, 0x18, R52 ;  /* 0x00000018ff347819 */ /* 0x000fe20000011434 */
[C---:B------:R-:W-:Y:S02]  /*6410*/  IMAD R8, R47.reuse, R12, RZ ;  /* 0x0000000c2f087224 */ /* 0x040fe400078e02ff */
[----:B------:R-:W-:Y:S02]  /*6420*/  IMAD.MOV.U32 R49, RZ, RZ, R54 ;  /* 0x000000ffff317224 */ /* 0x000fe400078e0036 */
[----:B------:R-:W-:Y:S02]  /*6430*/  IMAD R9, R47, R13, RZ ;  /* 0x0000000d2f097224 */ /* 0x000fe400078e02ff */
[----:B------:R-:W-:Y:S01]  /*6440*/  IMAD R11, R51, R50, R11 ;  /* 0x00000032330b7224 */ /* 0x000fe200078e020b */
[----:B------:R-:W-:Y:S01]  /*6450*/  SHF.R.S32.HI R51, RZ, 0x18, R58 ;  /* 0x00000018ff337819 */ /* 0x000fe2000001143a */
[----:B------:R-:W-:Y:S02]  /*6460*/  IMAD R10, R47, R14, RZ ;  /* 0x0000000e2f0a7224 */ /* 0x000fe400078e02ff */
[----:B------:R-:W-:Y:S01]  /*6470*/  IMAD R8, R49, R50, R8 ;  /* 0x0000003231087224 */ /* 0x000fe200078e0208 */
[----:B------:R-:W-:Y:S01]  /*6480*/  I2IP.S8.S32.SAT R65, R11, R6, RZ ;  /* 0x000000060b417239 */ /* 0x000fe200000014ff */
[----:B------:R-:W-:Y:S01]  /*6490*/  IMAD R15, R47, R15, RZ ;  /* 0x0000000f2f0f7224 */ /* 0x000fe200078e02ff */
[----:B------:R-:W-:Y:S01]  /*64a0*/  PRMT R49, R59, 0x8880, RZ ;  /* 0x000088803b317816 */ /* 0x000fe200000000ff */
[----:B------:R-:W-:Y:S01]  /*64b0*/  IMAD R9, R52, R50, R9 ;  /* 0x0000003234097224 */ /* 0x000fe200078e0209 */
[----:B------:R-:W-:Y:S01]  /*64c0*/  I2IP.S8.S32.SAT R65, R5, R4, R65 ;  /* 0x0000000405417239 */ /* 0x000fe20000001441 */
[-C--:B------:R-:W-:Y:S01]  /*64d0*/  IMAD R10, R53, R50.reuse, R10 ;  /* 0x00000032350a7224 */ /* 0x080fe200078e020a */
[----:B------:R-:W-:Y:S01]  /*64e0*/  SHF.L.U32 R53, R59, 0x8, RZ ;  /* 0x000000083b357819 */ /* 0x000fe200000006ff */
[----:B------:R-:W-:Y:S01]  /*64f0*/  IMAD R15, R51, R50, R15 ;  /* 0x00000032330f7224 */ /* 0x000fe200078e020f */
[----:B------:R-:W-:Y:S01]  /*6500*/  SHF.L.U32 R51, R59, 0x10, RZ ;  /* 0x000000103b337819 */ /* 0x000fe200000006ff */
[C---:B------:R-:W-:Y:S01]  /*6510*/  IMAD R12, R47.reuse, R16, RZ ;  /* 0x000000102f0c7224 */ /* 0x040fe200078e02ff */
[----:B------:R-:W-:Y:S01]  /*6520*/  SHF.R.S32.HI R53, RZ, 0x18, R53 ;  /* 0x00000018ff357819 */ /* 0x000fe20000011435 */
[C---:B------:R-:W-:Y:S01]  /*6530*/  IMAD R13, R47.reuse, R17, RZ ;  /* 0x000000112f0d7224 */ /* 0x040fe200078e02ff */
[----:B------:R-:W-:Y:S01]  /*6540*/  SHF.R.S32.HI R51, RZ, 0x18, R51 ;  /* 0x00000018ff337819 */ /* 0x000fe20000011433 */
[----:B------:R-:W-:Y:S01]  /*6550*/  IMAD R14, R47, R18, RZ ;  /* 0x000000122f0e7224 */ /* 0x000fe200078e02ff */
[----:B------:R-:W-:Y:S01]  /*6560*/  I2IP.S8.S32.SAT R66, R15, R10, RZ ;  /* 0x0000000a0f427239 */ /* 0x000fe200000014ff */
[----:B------:R-:W-:Y:S01]  /*6570*/  IMAD R12, R49, R50, R12 ;  /* 0x00000032310c7224 */ /* 0x000fe200078e020c */
[----:B------:R-:W-:Y:S01]  /*6580*/  SHF.R.S32.HI R49, RZ, 0x18, R59 ;  /* 0x00000018ff317819 */ /* 0x000fe2000001143b */
[----:B------:R-:W-:Y:S01]  /*6590*/  IMAD R19, R47, R19, RZ ;  /* 0x000000132f137224 */ /* 0x000fe200078e02ff */
[----:B------:R-:W-:Y:S01]  /*65a0*/  I2IP.S8.S32.SAT R66, R9, R8, R66 ;  /* 0x0000000809427239 */ /* 0x000fe20000001442 */
[-C--:B------:R-:W-:Y:S01]  /*65b0*/  IMAD R13, R51, R50.reuse, R13 ;  /* 0x00000032330d7224 */ /* 0x080fe200078e020d */
[C---:B------:R-:W-:Y:S01]  /*65c0*/  PRMT R51, R60.reuse, 0x8880, RZ ;  /* 0x000088803c337816 */ /* 0x040fe200000000ff */
[-C--:B------:R-:W-:Y:S01]  /*65d0*/  IMAD R14, R53, R50.reuse, R14 ;  /* 0x00000032350e7224 */ /* 0x080fe200078e020e */
[----:B------:R-:W-:Y:S01]  /*65e0*/  PRMT R53, R61, 0x8880, RZ ;  /* 0x000088803d357816 */ /* 0x000fe200000000ff */
[----:B------:R-:W-:Y:S01]  /*65f0*/  IMAD R19, R49, R50, R19 ;  /* 0x0000003231137224 */ /* 0x000fe200078e0213 */
[----:B------:R-:W-:Y:S01]  /*6600*/  MOV R49, R51 ;  /* 0x0000003300317202 */ /* 0x000fe20000000f00 */
[----:B------:R-:W-:Y:S02]  /*6610*/  IMAD R16, R47, R20, RZ ;  /* 0x000000142f107224 */ /* 0x000fe400078e02ff */
[C---:B------:R-:W-:Y:S01]  /*6620*/  IMAD.U32 R52, R60.reuse, 0x10000, RZ ;  /* 0x000100003c347824 */ /* 0x040fe200078e00ff */
[----:B------:R-:W-:Y:S01]  /*6630*/  I2IP.S8.S32.SAT R67, R19, R14, RZ ;  /* 0x0000000e13437239 */ /* 0x000fe200000014ff */
[----:B------:R-:W-:Y:S01]  /*6640*/  IMAD R16, R49, R50, R16 ;  /* 0x0000003231107224 */ /* 0x000fe200078e0210 */
[----:B------:R-:W-:Y:S01]  /*6650*/  SHF.L.U32 R49, R60, 0x8, RZ ;  /* 0x000000083c317819 */ /* 0x000fe200000006ff */
[C---:B------:R-:W-:Y:S01]  /*6660*/  IMAD R17, R47.reuse, R21, RZ ;  /* 0x000000152f117224 */ /* 0x040fe200078e02ff */
[----:B------:R-:W-:Y:S01]  /*6670*/  SHF.R.S32.HI R51, RZ, 0x18, R52 ;  /* 0x00000018ff337819 */ /* 0x000fe20000011434 */
[C---:B------:R-:W-:Y:S01]  /*6680*/  IMAD R18, R47.reuse, R22, RZ ;  /* 0x000000162f127224 */ /* 0x040fe200078e02ff */
[----:B------:R-:W-:Y:S01]  /*6690*/  SHF.R.S32.HI R49, RZ, 0x18, R49 ;  /* 0x00000018ff317819 */ /* 0x000fe20000011431 */
[----:B------:R-:W-:Y:S01]  /*66a0*/  IMAD R23, R47, R23, RZ ;  /* 0x000000172f177224 */ /* 0x000fe200078e02ff */
[----:B------:R-:W-:Y:S01]  /*66b0*/  I2IP.S8.S32.SAT R67, R13, R12, R67 ;  /* 0x0000000c0d437239 */ /* 0x000fe20000001443 */
[----:B------:R-:W-:Y:S01]  /*66c0*/  IMAD R17, R51, R50, R17 ;  /* 0x0000003233117224 */ /* 0x000fe200078e0211 */
[C---:B------:R-:W-:Y:S01]  /*66d0*/  SHF.L.U32 R52, R61.reuse, 0x10, RZ ;  /* 0x000000103d347819 */ /* 0x040fe200000006ff */
[----:B------:R-:W-:Y:S01]  /*66e0*/  IMAD.SHL.U32 R54, R61, 0x100, RZ ;  /* 0x000001003d367824 */ /* 0x000fe200078e00ff */
[----:B------:R-:W-:Y:S01]  /*66f0*/  SHF.R.S32.HI R51, RZ, 0x18, R60 ;  /* 0x00000018ff337819 */ /* 0x000fe2000001143c */
[----:B------:R-:W-:Y:S01]  /*6700*/  IMAD R20, R47, R24, RZ ;  /* 0x000000182f147224 */ /* 0x000fe200078e02ff */
[----:B------:R1:W-:Y:S01]  /*6710*/  STS.128 [R95+UR49+0x2200], R64 ;  /* 0x002200405f007988 */ /* 0x0003e20008000c31 */
[-C--:B------:R-:W-:Y:S01]  /*6720*/  IMAD R18, R49, R50.reuse, R18 ;  /* 0x0000003231127224 */ /* 0x080fe200078e0212 */
[----:B------:R-:W-:Y:S01]  /*6730*/  SHF.R.S32.HI R52, RZ, 0x18, R52 ;  /* 0x00000018ff347819 */ /* 0x000fe20000011434 */
[----:B------:R-:W-:Y:S01]  /*6740*/  IMAD R21, R47, R25, RZ ;  /* 0x000000192f157224 */ /* 0x000fe200078e02ff */
[----:B------:R-:W-:Y:S01]  /*6750*/  SHF.R.S32.HI R49, RZ, 0x18, R54 ;  /* 0x00000018ff317819 */ /* 0x000fe20000011436 */
[----:B------:R-:W-:Y:S01]  /*6760*/  IMAD R23, R51, R50, R23 ;  /* 0x0000003233177224 */ /* 0x000fe200078e0217 */
[----:B------:R-:W-:Y:S01]  /*6770*/  SHF.R.S32.HI R51, RZ, 0x18, R61 ;  /* 0x00000018ff337819 */ /* 0x000fe2000001143d */
[----:B------:R-:W-:Y:S01]  /*6780*/  IMAD R22, R47, R26, RZ ;  /* 0x0000001a2f167224 */ /* 0x000fe200078e02ff */
[----:B------:R-:W-:Y:S01]  /*6790*/  SHF.R.S32.HI R54, RZ, 0x18, R63 ;  /* 0x00000018ff367819 */ /* 0x000fe2000001143f */
[----:B------:R-:W-:Y:S01]  /*67a0*/  IMAD R20, R53, R50, R20 ;  /* 0x0000003235147224 */ /* 0x000fe200078e0214 */
[----:B------:R-:W-:Y:S01]  /*67b0*/  I2IP.S8.S32.SAT R68, R23, R18, RZ ;  /* 0x0000001217447239 */ /* 0x000fe200000014ff */
[----:B------:R-:W-:Y:S01]  /*67c0*/  IMAD R27, R47, R27, RZ ;  /* 0x0000001b2f1b7224 */ /* 0x000fe200078e02ff */
[----:B------:R-:W-:Y:S01]  /*67d0*/  SHF.L.U32 R53, R62, 0x8, RZ ;  /* 0x000000083e357819 */ /* 0x000fe200000006ff */
[-C--:B------:R-:W-:Y:S01]  /*67e0*/  IMAD R21, R52, R50.reuse, R21 ;  /* 0x0000003234157224 */ /* 0x080fe200078e0215 */
[C---:B------:R-:W-:Y:S01]  /*67f0*/  SHF.L.U32 R52, R62.reuse, 0x10, RZ ;  /* 0x000000103e347819 */ /* 0x040fe200000006ff */
[----:B------:R-:W-:Y:S01]  /*6800*/  IMAD R22, R49, R50, R22 ;  /* 0x0000003231167224 */ /* 0x000fe200078e0216 */
[----:B------:R-:W-:Y:S01]  /*6810*/  PRMT R49, R62, 0x8880, RZ ;  /* 0x000088803e317816 */ /* 0x000fe200000000ff */
[----:B------:R-:W-:Y:S01]  /*6820*/  IMAD R24, R47, R28, RZ ;  /* 0x0000001c2f187224 */ /* 0x000fe200078e02ff */
[----:B------:R-:W-:Y:S01]  /*6830*/  I2IP.S8.S32.SAT R68, R17, R16, R68 ;  /* 0x0000001011447239 */ /* 0x000fe20000001444 */
[----:B------:R-:W-:Y:S01]  /*6840*/  IMAD R27, R51, R50, R27 ;  /* 0x00000032331b7224 */ /* 0x000fe200078e021b */
[----:B------:R-:W-:Y:S01]  /*6850*/  SHF.R.S32.HI R51, RZ, 0x18, R52 ;  /* 0x00000018ff337819 */ /* 0x000fe20000011434 */
[C---:B------:R-:W-:Y:S01]  /*6860*/  IMAD R25, R47.reuse, R29, RZ ;  /* 0x0000001d2f197224 */ /* 0x040fe200078e02ff */
[----:B------:R-:W-:Y:S01]  /*6870*/  SHF.R.S32.HI R53, RZ, 0x18, R53 ;  /* 0x00000018ff357819 */ /* 0x000fe20000011435 */
[----:B------:R-:W-:Y:S01]  /*6880*/  IMAD R26, R47, R30, RZ ;  /* 0x0000001e2f1a7224 */ /* 0x000fe200078e02ff */
[----:B------:R-:W-:Y:S01]  /*6890*/  I2IP.S8.S32.SAT R69, R27, R22, RZ ;  /* 0x000000161b457239 */ /* 0x000fe200000014ff */
[-C--:B------:R-:W-:Y:S01]  /*68a0*/  IMAD R24, R49, R50.reuse, R24 ;  /* 0x0000003231187224 */ /* 0x080fe200078e0218 */
[----:B------:R-:W-:Y:S01]  /*68b0*/  SHF.L.U32 R52, R63, 0x10, RZ ;  /* 0x000000103f347819 */ /* 0x000fe200000006ff */
[----:B------:R-:W-:Y:S01]  /*68c0*/  IMAD R25, R51, R50, R25 ;  /* 0x0000003233197224 */ /* 0x000fe200078e0219 */
[----:B------:R-:W-:Y:S01]  /*68d0*/  I2IP.S8.S32.SAT R69, R21, R20, R69 ;  /* 0x0000001415457239 */ /* 0x000fe20000001445 */
[----:B------:R-:W-:Y:S01]  /*68e0*/  IMAD R26, R53, R50, R26 ;  /* 0x00000032351a7224 */ /* 0x000fe200078e021a */
[----:B------:R-:W-:Y:S01]  /*68f0*/  SHF.R.S32.HI R49, RZ, 0x18, R62 ;  /* 0x00000018ff317819 */ /* 0x000fe2000001143e */
[----:B------:R-:W-:Y:S01]  /*6900*/  IMAD R31, R47, R31, RZ ;  /* 0x0000001f2f1f7224 */ /* 0x000fe200078e02ff */
[C---:B------:R-:W-:Y:S01]  /*6910*/  PRMT R51, R63.reuse, 0x8880, RZ ;  /* 0x000088803f337816 */ /* 0x040fe200000000ff */
[----:B------:R-:W-:Y:S01]  /*6920*/  IMAD.SHL.U32 R53, R63, 0x100, RZ ;  /* 0x000001003f357824 */ /* 0x000fe200078e00ff */
[----:B------:R-:W-:Y:S01]  /*6930*/  SHF.R.S32.HI R52, RZ, 0x18, R52 ;  /* 0x00000018ff347819 */ /* 0x000fe20000011434 */
[C---:B------:R-:W-:Y:S02]  /*6940*/  IMAD R28, R47.reuse, R32, RZ ;  /* 0x000000202f1c7224 */ /* 0x040fe400078e02ff */
[----:B------:R-:W-:Y:S01]  /*6950*/  IMAD R29, R47, R33, RZ ;  /* 0x000000212f1d7224 */ /* 0x000fe200078e02ff */
[----:B------:R-:W-:Y:S01]  /*6960*/  SHF.R.S32.HI R53, RZ, 0x18, R53 ;  /* 0x00000018ff357819 */ /* 0x000fe20000011435 */
[-C--:B------:R-:W-:Y:S02]  /*6970*/  IMAD R31, R49, R50.reuse, R31 ;  /* 0x00000032311f7224 */ /* 0x080fe400078e021f */
[----:B------:R-:W-:Y:S02]  /*6980*/  IMAD R28, R51, R50, R28 ;  /* 0x00000032331c7224 */ /* 0x000fe400078e021c */
[----:B------:R-:W-:Y:S01]  /*6990*/  IMAD R30, R47, R34, RZ ;  /* 0x000000222f1e7224 */ /* 0x000fe200078e02ff */
[----:B------:R-:W-:Y:S01]  /*69a0*/  I2IP.S8.S32.SAT R75, R31, R26, RZ ;  /* 0x0000001a1f4b7239 */ /* 0x000fe200000014ff */
[----:B------:R-:W-:Y:S02]  /*69b0*/  IMAD R29, R52, R50, R29 ;  /* 0x00000032341d7224 */ /* 0x000fe400078e021d */
[----:B------:R-:W-:Y:S01]  /*69c0*/  IMAD R35, R47, R35, RZ ;  /* 0x000000232f237224 */ /* 0x000fe200078e02ff */
[----:B------:R-:W-:Y:S01]  /*69d0*/  I2IP.S8.S32.SAT R70, R25, R24, R75 ;  /* 0x0000001819467239 */ /* 0x000fe2000000144b */
[-C--:B------:R-:W-:Y:S01]  /*69e0*/  IMAD R30, R53, R50.reuse, R30 ;  /* 0x00000032351e7224 */ /* 0x080fe200078e021e */
[----:B------:R-:W-:Y:S01]  /*69f0*/  LEA R75, R100, UR49, 0x3 ;  /* 0x00000031644b7c11 */ /* 0x000fe2000f8e18ff */
[----:B------:R-:W-:Y:S05]  /*6a00*/  IMAD R35, R54, R50, R35 ;  /* 0x0000003236237224 */ /* 0x000fea00078e0223 */
[----:B------:R-:W-:Y:S04]  /*6a10*/  I2IP.S8.S32.SAT R76, R35, R30, RZ ;  /* 0x0000001e234c7239 */ /* 0x000fe800000014ff */
[----:B------:R-:W-:Y:S02]  /*6a20*/  I2IP.S8.S32.SAT R71, R29, R28, R76 ;  /* 0x0000001c1d477239 */ /* 0x000fe4000000144c */
[----:B------:R-:W-:Y:S03]  /*6a30*/  @P6 SHF.L.U32 R76, R99, 0x1f, RZ ;  /* 0x0000001f634c6819 */ /* 0x000fe600000006ff */
[----:B------:R1:W-:Y:S01]  /*6a40*/  STS.128 [R112+0x2210], R68 ;  /* 0x0022104470007388 */ /* 0x0003e20000000c00 */
[----:B------:R-:W-:Y:S01]  /*6a50*/  @!PT LDS RZ, [RZ] ;  /* 0x00000000fffff984 */ /* 0x000fe20000000800 */
[----:B------:R-:W-:Y:S01]  /*6a60*/  @!PT LDS RZ, [RZ] ;  /* 0x00000000fffff984 */ /* 0x000fe20000000800 */
[----:B------:R-:W-:Y:S01]  /*6a70*/  @!PT LDS RZ, [RZ] ;  /* 0x00000000fffff984 */ /* 0x000fe20000000800 */
[----:B------:R-:W-:Y:S01]  /*6a80*/  @!PT LDS RZ, [RZ] ;  /* 0x00000000fffff984 */ /* 0x000fe20000000800 */
[----:B------:R2:W-:Y:S07]  /*6a90*/  MEMBAR.ALL.CTA ;  /* 0x0000000000007992 */ /* 0x0005ee0000008000 */
[----:B--2---:R-:W2:Y:S02]  /*6aa0*/  FENCE.VIEW.ASYNC.S ;  /* 0x00000000000073c6 */ /* 0x004ea40000000000 */
[----:B--2---:R-:W-:Y:S06]  /*6ab0*/  BAR.SYNC.DEFER_BLOCKING 0x1, 0x80 ;  /* 0x0042000000007b1d */ /* 0x004fec0000010000 */
[----:B------:R-:W-:Y:S05]  /*6ac0*/  @P0 BRA `(.L_x_109) ;  /* 0x0000000000280947 */ /* 0x000fea0003800000 */
[----:B------:R-:W-:Y:S02]  /*6ad0*/  UIADD3 UR4, UPT, UPT, UR49, 0x2200, URZ ;  /* 0x0000220031047890 */ /* 0x000fe4000fffe0ff */
[----:B------:R-:W-:Y:S01]  /*6ae0*/  UIADD3 UR6, UP0, UPT, UR52, 0x680, URZ ;  /* 0x0000068034067890 */ /* 0x000fe2000ff1e0ff */
[----:B------:R-:W-:Y:S03]  /*6af0*/  UMOV UR43, UR36 ;  /* 0x00000024002b7c82 */ /* 0x000fe60008000000 */
[----:B------:R-:W-:Y:S01]  /*6b00*/  MOV R104, UR4 ;  /* 0x0000000400687c02 */ /* 0x000fe20008000f00 */
[----:B------:R-:W-:Y:S03]  /*6b10*/  UIADD3.X UR7, UPT, UPT, URZ, UR53, URZ, UP0, !UPT ;  /* 0x00000035ff077290 */ /* 0x000fe600087fe4ff */
[----:B------:R-:W-:Y:S11]  /*6b20*/  R2UR UR40, R104 ;  /* 0x00000000682872ca */ /* 0x000ff600000e0000 */
[----:B------:R-:W-:Y:S02]  /*6b30*/  @!UPT UIADD3 URZ, UPT, UPT, URZ, URZ, URZ ;  /* 0x000000fffffff290 */ /* 0x000fe4000fffe0ff */
[----:B------:R2:W-:Y:S01]  /*6b40*/  UTMASTG.3D [UR40], [UR6] ;  /* 0x00000028060073b5 */ /* 0x0005e20008010000 */
[----:B------:R0:W-:Y:S01]  /*6b50*/  UTMACMDFLUSH ;  /* 0x00000000000079b7 */ /* 0x0001e20000000000 */
[----:B--2---:R-:W-:Y:S04]  /*6b60*/  DEPBAR.LE SB0, 0x1 ;  /* 0x000080400000791a */ /* 0x004fe80000000000 */
.L_x_109:
[----:B------:R-:W-:Y:S05]  /*6b70*/  BSYNC.RECONVERGENT B0 ;  /* 0x0000000000007941 */ /* 0x000fea0003800200 */
.L_x_108:
[----:B------:R-:W-:Y:S06]  /*6b80*/  BAR.SYNC.DEFER_BLOCKING 0x1, 0x80 ;  /* 0x0042000000007b1d */ /* 0x000fec0000010000 */
[----:B------:R-:W2:Y:S01]  /*6b90*/  @P6 SYNCS.PHASECHK.TRANS64.TRYWAIT P0, [R75+URZ+0x110], R76 ;  /* 0x0001104c4b0065a7 */ /* 0x000ea200080011ff */
[----:B------:R-:W-:Y:S01]  /*6ba0*/  BSSY B1, `(.L_x_110) ;  /* 0x000001f000017945 */ /* 0x000fe20003800000 */
[----:B--2---:R-:W-:Y:S03]  /*6bb0*/  @P6 SEL R55, RZ, 0x1, !P0 ;  /* 0x00000001ff376807 */ /* 0x004fe60004000000 */
[----:B------:R-:W-:Y:S05]  /*6bc0*/  @!P6 BRA `(.L_x_111) ;  /* 0x000000000070e947 */ /* 0x000fea0003800000 */
[----:B------:R-:W-:Y:S01]  /*6bd0*/  ISETP.NE.AND P1, PT, R72, RZ, PT ;  /* 0x000000ff4800720c */ /* 0x000fe20003f25270 */
[----:B------:R-:W-:Y:S01]  /*6be0*/  BSSY B0, `(.L_x_112) ;  /* 0x0000008000007945 */ /* 0x000fe20003800000 */
[----:B------:R-:W-:Y:S11]  /*6bf0*/  ISETP.NE.AND P0, PT, R55, RZ, PT ;  /* 0x000000ff3700720c */ /* 0x000ff60003f05270 */
[----:B------:R-:W-:Y:S04]  /*6c00*/  @P1 IMAD R74, R100, 0x1000, R74 ;  /* 0x00001000644a1824 */ /* 0x000fe800078e024a */
[----:B------:R-:W-:Y:S01]  /*6c10*/  @P1 IMAD.IADD R73, R73, 0x1, R74 ;  /* 0x0000000149491824 */ /* 0x000fe200078e024a */
[----:B------:R-:W-:Y:S06]  /*6c20*/  @P0 BRA `(.L_x_113) ;  /* 0x00000000000c0947 */ /* 0x000fec0003800000 */
[----:B------:R-:W-:Y:S04]  /*6c30*/  SHF.L.U32 R0, R99, 0x1f, RZ ;  /* 0x0000001f63007819 */ /* 0x000fe800000006ff */
[----:B------:R-:W2:Y:S02]  /*6c40*/  SYNCS.PHASECHK.TRANS64.TRYWAIT P0, [R75+URZ+0x110], R0 ;  /* 0x000110004b0075a7 */ /* 0x000ea400080011ff */
[----:B--2---:R-:W-:Y:S05]  /*6c50*/  @!P0 BRA `(.L_x_114) ;  /* 0x0000001c00008947 */ /* 0x004fea0003800000 */
.L_x_113:
[----:B------:R-:W-:Y:S05]  /*6c60*/  BSYNC B0 ;  /* 0x0000000000007941 */ /* 0x000fea0003800000 */
.L_x_112:
[----:B------:R-:W-:Y:S01]  /*6c70*/  ISETP.NE.AND P0, PT, R72, RZ, PT ;  /* 0x000000ff4800720c */ /* 0x000fe20003f05270 */
[----:B--2---:R-:W-:Y:S02]  /*6c80*/  VIADD R75, R75, 0x120 ;  /* 0x000001204b4b7836 */ /* 0x004fe40000000000 */
[----:B------:R-:W-:Y:S02]  /*6c90*/  IMAD.U32 R0, RZ, RZ, UR37 ;  /* 0x00000025ff007e24 */ /* 0x000fe4000f8e00ff */
[----:B------:R-:W-:Y:S03]  /*6ca0*/  VIADD R100, R100, 0x1 ;  /* 0x0000000164647836 */ /* 0x000fe60000000000 */
[----:B------:R-:W-:Y:S05]  /*6cb0*/  PRMT R0, R0, 0x654, R75 ;  /* 0x0000065400007816 */ /* 0x000fea000000004b */
[----:B------:R2:W3:Y:S04]  /*6cc0*/  @P0 LDS.128 R56, [R74+0x200] ;  /* 0x000200004a380984 */ /* 0x0004e80000000c00 */
[----:B------:R2:W4:Y:S01]  /*6cd0*/  @P0 LDS.128 R60, [R73+0x210] ;  /* 0x00021000493c0984 */ /* 0x0005220000000c00 */
        /* <DEDUP_REMOVED lines=10> */
[----:B--23--:R-:W-:Y:S02]  /*6d80*/  LOP3.LUT R99, R99, R0, RZ, 0x3c, !PT ;  /* 0x0000000063637212 */ /* 0x00cfe400078e3cff */
.L_x_111:
[----:B------:R-:W-:Y:S05]  /*6d90*/  BSYNC B1 ;  /* 0x0000000000017941 */ /* 0x000fea0003800000 */
.L_x_110:
[----:B------:R-:W-:Y:S05]  /*6da0*/  VIADD R3, R48, 0x40 ;  /* 0x0000004030037836 */ /* 0x000fea0000000000 */
[----:B------:R-:W-:Y:S04]  /*6db0*/  SHF.R.U32.HI R3, RZ, 0x15, R3 ;  /* 0x00000015ff037819 */ /* 0x000fe80000011603 */
[----:B------:R-:W-:Y:S11]  /*6dc0*/  LOP3.LUT P0, RZ, R3, 0x3, R96, 0x48, !PT ;  /* 0x0000000303ff7812 */ /* 0x000ff60007804860 */
[----:B------:R-:W-:Y:S02]  /*6dd0*/  @!UPT UIADD3 URZ, UPT, UPT, URZ, URZ, URZ ;  /* 0x000000fffffff290 */ /* 0x000fe4000fffe0ff */
[----:B------:R-:W-:Y:S05]  /*6de0*/  @!P0 BRA `(.L_x_115) ;  /* 0x0000000000408947 */ /* 0x000fea0003800000 */
[----:B------:R-:W2:Y:S01]  /*6df0*/  LDCU.64 UR8, c[0x4][0x70] ;  /* 0x01000e00ff0877ac */ /* 0x000ea20008000a00 */
[----:B------:R-:W-:Y:S01]  /*6e00*/  MOV R3, 0x0 ;  /* 0x0000000000037802 */ /* 0x000fe20000000f00 */
[----:B------:R-:W-:Y:S02]  /*6e10*/  HFMA2 R12, -RZ, RZ, 0, 5.9604644775390625e-08 ;  /* 0x00000001ff0c7431 */ /* 0x000fe400000001ff */
[----:B------:R-:W-:Y:S02]  /*6e20*/  IMAD.MOV.U32 R8, RZ, RZ, 0x192 ;  /* 0x00000192ff087424 */ /* 0x000fe400078e00ff */
[----:B------:R-:W-:Y:S01]  /*6e30*/  IMAD.MOV.U32 R13, RZ, RZ, RZ ;  /* 0x000000ffff0d7224 */ /* 0x000fe200078e00ff */
[----:B------:R-:W3:Y:S01]  /*6e40*/  LDCU.64 UR6, c[0x4][0x78] ;  /* 0x01000f00ff0677ac */ /* 0x000ee20008000a00 */
[----:B------:R-:W1:Y:S01]  /*6e50*/  LDC.64 R2, c[0x4][R3] ;  /* 0x0100000003027b82 */ /* 0x000e620000000a00 */
[----:B------:R-:W5:Y:S01]  /*6e60*/  LDCU.64 UR4, c[0x4][0x10] ;  /* 0x01000200ff0477ac */ /* 0x000f620008000a00 */
[----:B--2---:R-:W-:Y:S01]  /*6e70*/  MOV R5, UR9 ;  /* 0x0000000900057c02 */ /* 0x004fe20008000f00 */
[----:B------:R-:W-:Y:S01]  /*6e80*/  IMAD.U32 R4, RZ, RZ, UR8 ;  /* 0x00000008ff047e24 */ /* 0x000fe2000f8e00ff */
[----:B---3--:R-:W-:Y:S01]  /*6e90*/  MOV R7, UR7 ;  /* 0x0000000700077c02 */ /* 0x008fe20008000f00 */
[----:B------:R-:W-:Y:S01]  /*6ea0*/  IMAD.U32 R6, RZ, RZ, UR6 ;  /* 0x00000006ff067e24 */ /* 0x000fe2000f8e00ff */
[----:B-----5:R-:W-:Y:S01]  /*6eb0*/  MOV R11, UR5 ;  /* 0x00000005000b7c02 */ /* 0x020fe20008000f00 */
[----:B------:R-:W-:Y:S02]  /*6ec0*/  IMAD.U32 R10, RZ, RZ, UR4 ;  /* 0x00000004ff0a7e24 */ /* 0x000fe4000f8e00ff */
[----:B------:R-:W-:Y:S07]  /*6ed0*/  LEPC R20, `(.L_x_115) ;  /* 0x000000001014794e */ /* 0x000fee0000000000 */
[----:B-1--4-:R-:W-:Y:S05]  /*6ee0*/  CALL.ABS.NOINC R2 ;  /* 0x0000000002007343 */ /* 0x012fea0003c00000 */
.L_x_115:
[----:B------:R-:W-:Y:S01]  /*6ef0*/  ISETP.NE.AND P0, PT, R105, RZ, PT ;  /* 0x000000ff6900720c */ /* 0x000fe20003f05270 */
[----:B------:R-:W-:Y:S05]  /*6f00*/  WARPSYNC.ALL ;  /* 0x0000000000007948 */ /* 0x000fea0003800000 */
[----:B------:R-:W-:Y:S01]  /*6f10*/  IMAD.SHL.U32 R80, R57, 0x100, RZ ;  /* 0x0000010039507824 */ /* 0x000fe200078e00ff */
[----:B------:R-:W-:Y:S01]  /*6f20*/  R2UR UR4, R48 ;  /* 0x00000000300472ca */ /* 0x000fe200000e0000 */
[----:B------:R-:W-:Y:S01]  /*6f30*/  IMAD.SHL.U32 R74, R59, 0x100, RZ ;  /* 0x000001003b4a7824 */ /* 0x000fe200078e00ff */
[C---:B------:R-:W-:Y:S01]  /*6f40*/  SHF.L.U32 R51, R56.reuse, 0x10, RZ ;  /* 0x0000001038337819 */ /* 0x040fe200000006ff */
[----:B-1--4-:R-:W-:Y:S01]  /*6f50*/  IMAD.SHL.U32 R68, R61, 0x100, RZ ;  /* 0x000001003d447824 */ /* 0x012fe200078e00ff */
[C---:B------:R-:W-:Y:S01]  /*6f60*/  PRMT R49, R56.reuse, 0x8880, RZ ;  /* 0x0000888038317816 */ /* 0x040fe200000000ff */
[----:B------:R-:W-:Y:S01]  /*6f70*/  BSSY.RECONVERGENT B0, `(.L_x_116) ;  /* 0x000009e000007945 */ /* 0x000fe20003800200 */
[----:B------:R-:W-:Y:S02]  /*6f80*/  SHF.L.U32 R53, R56, 0x8, RZ ;  /* 0x0000000838357819 */ /* 0x000fe400000006ff */
[----:B------:R-:W-:Y:S02]  /*6f90*/  SHF.R.S32.HI R51, RZ, 0x18, R51 ;  /* 0x00000018ff337819 */ /* 0x000fe40000011433 */
[C---:B------:R-:W-:Y:S02]  /*6fa0*/  PRMT R82, R57.reuse, 0x8880, RZ ;  /* 0x0000888039527816 */ /* 0x040fe400000000ff */
[----:B------:R-:W-:Y:S01]  /*6fb0*/  SHF.R.S32.HI R53, RZ, 0x18, R53 ;  /* 0x00000018ff357819 */ /* 0x000fe20000011435 */
[----:B------:R-:W-:Y:S01]  /*6fc0*/  LDTM.16dp32bit_t0_t15.x32 R4, tmem[UR4+0x40] ;  /* 0x00004004000479ee */ /* 0x000fe20008a80000 */
[----:B------:R-:W1:Y:S01]  /*6fd0*/  LDTM.16dp32bit_t16_t31.x32 R4, tmem[UR4+0x60] ;  /* 0x00006004000479ee */ /* 0x000e620008aa0000 */
[----:B------:R-:W-:Y:S01]  /*6fe0*/  NOP ;  /* 0x0000000000007918 */ /* 0x000fe20000000000 */
[----:B------:R-:W-:Y:S02]  /*6ff0*/  R2UR UR5, R108 ;  /* 0x000000006c0572ca */ /* 0x000fe400000e0000 */
[----:B------:R-:W-:Y:S02]  /*7000*/  SHF.R.S32.HI R52, RZ, 0x18, R56 ;  /* 0x00000018ff347819 */ /* 0x000fe40000011438 */
[----:B------:R-:W-:Y:S02]  /*7010*/  SHF.L.U32 R81, R57, 0x10, RZ ;  /* 0x0000001039517819 */ /* 0x000fe400000006ff */
[C---:B------:R-:W-:Y:S02]  /*7020*/  PRMT R79, R58.reuse, 0x8880, RZ ;  /* 0x000088803a4f7816 */ /* 0x040fe400000000ff */
[----:B------:R-:W-:Y:S02]  /*7030*/  SHF.R.S32.HI R54, RZ, 0x18, R57 ;  /* 0x00000018ff367819 */ /* 0x000fe40000011439 */
[----:B------:R-:W-:Y:S02]  /*7040*/  SHF.L.U32 R78, R58, 0x10, RZ ;  /* 0x000000103a4e7819 */ /* 0x000fe400000006ff */
[C---:B------:R-:W-:Y:S01]  /*7050*/  PRMT R76, R59.reuse, 0x8880, RZ ;  /* 0x000088803b4c7816 */ /* 0x040fe200000000ff */
[----:B------:R-:W-:Y:S01]  /*7060*/  UIADD3 UR5, UPT, UPT, UR5, 0x180, URZ ;  /* 0x0000018005057890 */ /* 0x000fe2000fffe0ff */
[----:B------:R-:W-:Y:S02]  /*7070*/  SHF.R.S32.HI R55, RZ, 0x18, R58 ;  /* 0x00000018ff377819 */ /* 0x000fe4000001143a */
[----:B------:R-:W-:Y:S01]  /*7080*/  SHF.L.U32 R75, R59, 0x10, RZ ;  /* 0x000000103b4b7819 */ /* 0x000fe200000006ff */
[----:B------:R-:W-:Y:S01]  /*7090*/  UPRMT UR5, UR37, 0x654, UR5 ;  /* 0x0000065425057896 */ /* 0x000fe20008000005 */
[C---:B------:R-:W-:Y:S02]  /*70a0*/  PRMT R73, R60.reuse, 0x8880, RZ ;  /* 0x000088803c497816 */ /* 0x040fe400000000ff */
[----:B------:R-:W-:Y:S01]  /*70b0*/  SHF.R.S32.HI R56, RZ, 0x18, R59 ;  /* 0x00000018ff387819 */ /* 0x000fe2000001143b */
[C---:B-1----:R-:W-:Y:S01]  /*70c0*/  IMAD R4, R47.reuse, R4, RZ ;  /* 0x000000042f047224 */ /* 0x042fe200078e02ff */
[----:B------:R-:W-:Y:S01]  /*70d0*/  SHF.L.U32 R72, R60, 0x10, RZ ;  /* 0x000000103c487819 */ /* 0x000fe200000006ff */
[----:B------:R-:W-:Y:S01]  /*70e0*/  IMAD R5, R47, R5, RZ ;  /* 0x000000052f057224 */ /* 0x000fe200078e02ff */
[----:B------:R-:W-:Y:S01]  /*70f0*/  PRMT R70, R61, 0x8880, RZ ;  /* 0x000088803d467816 */ /* 0x000fe200000000ff */
[----:B------:R-:W-:Y:S01]  /*7100*/  IMAD R6, R47, R6, RZ ;  /* 0x000000062f067224 */ /* 0x000fe200078e02ff */
[----:B------:R-:W-:Y:S01]  /*7110*/  SYNCS.ARRIVE.TRANS64.RED.A1T0 RZ, [UR5], RZ ;  /* 0x000000ffffff79a7 */ /* 0x000fe20008100405 */
[----:B------:R-:W-:Y:S01]  /*7120*/  IMAD R4, R49, R50, R4 ;  /* 0x0000003231047224 */ /* 0x000fe200078e0204 */
[----:B------:R-:W-:Y:S01]  /*7130*/  MOV R49, R82 ;  /* 0x0000005200317202 */ /* 0x000fe20000000f00 */
[----:B------:R-:W-:Y:S01]  /*7140*/  IMAD R7, R47, R7, RZ ;  /* 0x000000072f077224 */ /* 0x000fe200078e02ff */
[----:B------:R-:W-:Y:S01]  /*7150*/  SHF.R.S32.HI R57, RZ, 0x18, R60 ;  /* 0x00000018ff397819 */ /* 0x000fe2000001143c */
[-C--:B------:R-:W-:Y:S01]  /*7160*/  IMAD R5, R51, R50.reuse, R5 ;  /* 0x0000003233057224 */ /* 0x080fe200078e0205 */
[----:B------:R-:W-:Y:S01]  /*7170*/  SHF.R.S32.HI R51, RZ, 0x18, R81 ;  /* 0x00000018ff337819 */ /* 0x000fe20000011451 */
[----:B------:R-:W-:Y:S01]  /*7180*/  IMAD R6, R53, R50, R6 ;  /* 0x0000003235067224 */ /* 0x000fe200078e0206 */
[----:B------:R-:W-:Y:S01]  /*7190*/  SHF.R.S32.HI R53, RZ, 0x18, R80 ;  /* 0x00000018ff357819 */ /* 0x000fe20000011450 */
[----:B------:R-:W-:Y:S01]  /*71a0*/  IMAD R8, R47, R8, RZ ;  /* 0x000000082f087224 */ /* 0x000fe200078e02ff */
[----:B------:R-:W-:Y:S01]  /*71b0*/  SHF.L.U32 R69, R61, 0x10, RZ ;  /* 0x000000103d457819 */ /* 0x000fe200000006ff */
[----:B------:R-:W-:Y:S01]  /*71c0*/  IMAD R7, R52, R50, R7 ;  /* 0x0000003234077224 */ /* 0x000fe200078e0207 */
[----:B------:R-:W-:Y:S01]  /*71d0*/  SHF.R.S32.HI R52, RZ, 0x18, R75 ;  /* 0x00000018ff347819 */ /* 0x000fe2000001144b */
[C---:B------:R-:W-:Y:S01]  /*71e0*/  IMAD R9, R47.reuse, R9, RZ ;  /* 0x000000092f097224 */ /* 0x040fe200078e02ff */
[----:B------:R-:W-:Y:S01]  /*71f0*/  PRMT R67, R62, 0x8880, RZ ;  /* 0x000088803e437816 */ /* 0x000fe200000000ff */
[----:B------:R-:W-:Y:S01]  /*7200*/  IMAD R10, R47, R10, RZ ;  /* 0x0000000a2f0a7224 */ /* 0x000fe200078e02ff */
[----:B------:R-:W-:Y:S01]  /*7210*/  I2IP.S8.S32.SAT R108, R7, R6, RZ ;  /* 0x00000006076c7239 */ /* 0x000fe200000014ff */
[----:B------:R-:W-:Y:S01]  /*7220*/  IMAD R8, R49, R50, R8 ;  /* 0x0000003231087224 */ /* 0x000fe200078e0208 */
[----:B------:R-:W-:Y:S01]  /*7230*/  MOV R49, R79 ;  /* 0x0000004f00317202 */ /* 0x000fe20000000f00 */
[----:B------:R-:W-:Y:S01]  /*7240*/  IMAD R11, R47, R11, RZ ;  /* 0x0000000b2f0b7224 */ /* 0x000fe200078e02ff */
[----:B------:R-:W-:Y:S01]  /*7250*/  I2IP.S8.S32.SAT R108, R5, R4, R108 ;  /* 0x00000004056c7239 */ /* 0x000fe2000000146c */
[-C--:B------:R-:W-:Y:S01]  /*7260*/  IMAD R9, R51, R50.reuse, R9 ;  /* 0x0000003233097224 */ /* 0x080fe200078e0209 */
[----:B------:R-:W-:Y:S01]  /*7270*/  SHF.R.S32.HI R51, RZ, 0x18, R78 ;  /* 0x00000018ff337819 */ /* 0x000fe2000001144e */
[----:B------:R-:W-:Y:S01]  /*7280*/  IMAD R10, R53, R50, R10 ;  /* 0x00000032350a7224 */ /* 0x000fe200078e020a */
[----:B------:R-:W-:Y:S01]  /*7290*/  SHF.R.S32.HI R53, RZ, 0x18, R74 ;  /* 0x00000018ff357819 */ /* 0x000fe2000001144a */
[C---:B------:R-:W-:Y:S01]  /*72a0*/  IMAD R12, R47.reuse, R12, RZ ;  /* 0x0000000c2f0c7224 */ /* 0x040fe200078e02ff */
[----:B------:R-:W-:Y:S01]  /*72b0*/  SHF.L.U32 R77, R58, 0x8, RZ ;  /* 0x000000083a4d7819 */ /* 0x000fe200000006ff */
[-C--:B------:R-:W-:Y:S01]  /*72c0*/  IMAD R11, R54, R50.reuse, R11 ;  /* 0x00000032360b7224 */ /* 0x080fe200078e020b */
[----:B------:R-:W-:Y:S01]  /*72d0*/  SHF.R.S32.HI R58, RZ, 0x18, R61 ;  /* 0x00000018ff3a7819 */ /* 0x000fe2000001143d */
[----:B------:R-:W-:Y:S01]  /*72e0*/  IMAD R13, R47, R13, RZ ;  /* 0x0000000d2f0d7224 */ /* 0x000fe200078e02ff */
[----:B------:R-:W-:Y:S01]  /*72f0*/  SHF.L.U32 R66, R62, 0x10, RZ ;  /* 0x000000103e427819 */ /* 0x000fe200000006ff */
[----:B------:R-:W-:Y:S01]  /*7300*/  IMAD R12, R49, R50, R12 ;  /* 0x00000032310c7224 */ /* 0x000fe200078e020c */
[----:B------:R-:W-:Y:S01]  /*7310*/  SHF.R.S32.HI R49, RZ, 0x18, R77 ;  /* 0x00000018ff317819 */ /* 0x000fe2000001144d */
[----:B------:R-:W-:Y:S01]  /*7320*/  IMAD R14, R47, R14, RZ ;  /* 0x0000000e2f0e7224 */ /* 0x000fe200078e02ff */
[----:B------:R-:W-:Y:S01]  /*7330*/  I2IP.S8.S32.SAT R109, R11, R10, RZ ;  /* 0x0000000a0b6d7239 */ /* 0x000fe200000014ff */
[----:B------:R-:W-:Y:S01]  /*7340*/  IMAD R15, R47, R15, RZ ;  /* 0x0000000f2f0f7224 */ /* 0x000fe200078e02ff */
[----:B------:R-:W-:Y:S01]  /*7350*/  PRMT R64, R63, 0x8880, RZ ;  /* 0x000088803f407816 */ /* 0x000fe200000000ff */
[----:B------:R-:W-:Y:S01]  /*7360*/  IMAD R13, R51, R50, R13 ;  /* 0x00000032330d7224 */ /* 0x000fe200078e020d */
[----:B------:R-:W-:Y:S01]  /*7370*/  MOV R51, R76 ;  /* 0x0000004c00337202 */ /* 0x000fe20000000f00 */
[----:B------:R-:W-:Y:S01]  /*7380*/  IMAD R16, R47, R16, RZ ;  /* 0x000000102f107224 */ /* 0x000fe200078e02ff */
[----:B------:R-:W-:Y:S01]  /*7390*/  I2IP.S8.S32.SAT R109, R9, R8, R109 ;  /* 0x00000008096d7239 */ /* 0x000fe2000000146d */
[-C--:B------:R-:W-:Y:S01]  /*73a0*/  IMAD R14, R49, R50.reuse, R14 ;  /* 0x00000032310e7224 */ /* 0x080fe200078e020e */
[----:B------:R-:W-:Y:S01]  /*73b0*/  SHF.R.S32.HI R59, RZ, 0x18, R62 ;  /* 0x00000018ff3b7819 */ /* 0x000fe2000001143e */
[----:B------:R-:W-:Y:S01]  /*73c0*/  IMAD R17, R47, R17, RZ ;  /* 0x000000112f117224 */ /* 0x000fe200078e02ff */
[----:B------:R-:W-:Y:S01]  /*73d0*/  SHF.L.U32 R71, R60, 0x8, RZ ;  /* 0x000000083c477819 */ /* 0x000fe200000006ff */
[----:B------:R-:W-:Y:S01]  /*73e0*/  IMAD R15, R55, R50, R15 ;  /* 0x00000032370f7224 */ /* 0x000fe200078e020f */
[----:B------:R-:W-:Y:S01]  /*73f0*/  SHF.R.S32.HI R60, RZ, 0x18, R63 ;  /* 0x00000018ff3c7819 */ /* 0x000fe2000001143f */
[----:B------:R-:W-:Y:S01]  /*7400*/  IMAD R18, R47, R18, RZ ;  /* 0x000000122f127224 */ /* 0x000fe200078e02ff */
[----:B------:R-:W-:Y:S01]  /*7410*/  SHF.L.U32 R65, R62, 0x8, RZ ;  /* 0x000000083e417819 */ /* 0x000fe200000006ff */
[----:B------:R-:W-:Y:S01]  /*7420*/  IMAD R16, R51, R50, R16 ;  /* 0x0000003233107224 */ /* 0x000fe200078e0210 */
[----:B------:R-:W-:Y:S01]  /*7430*/  I2IP.S8.S32.SAT R110, R15, R14, RZ ;  /* 0x0000000e0f6e7239 */ /* 0x000fe200000014ff */
[----:B------:R-:W-:Y:S01]  /*7440*/  IMAD R19, R47, R19, RZ ;  /* 0x000000132f137224 */ /* 0x000fe200078e02ff */
[----:B------:R-:W-:Y:S01]  /*7450*/  SHF.R.S32.HI R51, RZ, 0x18, R72 ;  /* 0x00000018ff337819 */ /* 0x000fe20000011448 */
[----:B------:R-:W-:Y:S01]  /*7460*/  IMAD R17, R52, R50, R17 ;  /* 0x0000003234117224 */ /* 0x000fe200078e0211 */
[----:B------:R-:W-:Y:S01]  /*7470*/  I2IP.S8.S32.SAT R110, R13, R12, R110 ;  /* 0x0000000c0d6e7239 */ /* 0x000fe2000000146e */
[----:B------:R-:W-:Y:S01]  /*7480*/  IMAD R0, R47, R20, RZ ;  /* 0x000000142f007224 */ /* 0x000fe200078e02ff */
[----:B------:R-:W-:Y:S01]  /*7490*/  SHF.R.S32.HI R52, RZ, 0x18, R71 ;  /* 0x00000018ff347819 */ /* 0x000fe20000011447 */
[-C--:B------:R-:W-:Y:S01]  /*74a0*/  IMAD R18, R53, R50.reuse, R18 ;  /* 0x0000003235127224 */ /* 0x080fe200078e0212 */
[----:B------:R-:W-:Y:S01]  /*74b0*/  SHF.R.S32.HI R53, RZ, 0x18, R68 ;  /* 0x00000018ff357819 */ /* 0x000fe20000011444 */
[----:B------:R-:W-:Y:S01]  /*74c0*/  IMAD.MOV.U32 R49, RZ, RZ, R73 ;  /* 0x000000ffff317224 */ /* 0x000fe200078e0049 */
[----:B------:R-:W-:Y:S01]  /*74d0*/  SHF.L.U32 R62, R63, 0x10, RZ ;  /* 0x000000103f3e7819 */ /* 0x000fe200000006ff */
[C---:B------:R-:W-:Y:S02]  /*74e0*/  IMAD R2, R47.reuse, R21, RZ ;  /* 0x000000152f027224 */ /* 0x040fe400078e02ff */
[----:B------:R-:W-:Y:S02]  /*74f0*/  IMAD R19, R56, R50, R19 ;  /* 0x0000003238137224 */ /* 0x000fe400078e0213 */
[----:B------:R-:W-:Y:S02]  /*7500*/  IMAD R3, R47, R22, RZ ;  /* 0x000000162f037224 */ /* 0x000fe400078e02ff */
[----:B------:R-:W-:Y:S01]  /*7510*/  IMAD R0, R49, R50, R0 ;  /* 0x0000003231007224 */ /* 0x000fe200078e0200 */
[----:B------:R-:W-:Y:S01]  /*7520*/  I2IP.S8.S32.SAT R111, R19, R18, RZ ;  /* 0x00000012136f7239 */ /* 0x000fe200000014ff */
[----:B------:R-:W-:Y:S01]  /*7530*/  IMAD R23, R47, R23, RZ ;  /* 0x000000172f177224 */ /* 0x000fe200078e02ff */
[----:B------:R-:W-:Y:S01]  /*7540*/  MOV R49, R70 ;  /* 0x0000004600317202 */ /* 0x000fe20000000f00 */
[----:B------:R-:W-:Y:S01]  /*7550*/  IMAD R2, R51, R50, R2 ;  /* 0x0000003233027224 */ /* 0x000fe200078e0202 */
[----:B------:R-:W-:Y:S01]  /*7560*/  I2IP.S8.S32.SAT R111, R17, R16, R111 ;  /* 0x00000010116f7239 */ /* 0x000fe2000000146f */
[C---:B------:R-:W-:Y:S01]  /*7570*/  IMAD R20, R47.reuse, R24, RZ ;  /* 0x000000182f147224 */ /* 0x040fe200078e02ff */
[----:B------:R-:W-:Y:S01]  /*7580*/  SHF.R.S32.HI R51, RZ, 0x18, R69 ;  /* 0x00000018ff337819 */ /* 0x000fe20000011445 */
[-C--:B------:R-:W-:Y:S01]  /*7590*/  IMAD R3, R52, R50.reuse, R3 ;  /* 0x0000003234037224 */ /* 0x080fe200078e0203 */
[----:B------:R-:W-:Y:S01]  /*75a0*/  SHF.R.S32.HI R52, RZ, 0x18, R62 ;  /* 0x00000018ff347819 */ /* 0x000fe2000001143e */
[----:B------:R-:W-:Y:S01]  /*75b0*/  IMAD R21, R47, R25, RZ ;  /* 0x000000192f157224 */ /* 0x000fe200078e02ff */
[----:B------:R1:W-:Y:S01]  /*75c0*/  STS.128 [R95+UR49+0x3200], R108 ;  /* 0x0032006c5f007988 */ /* 0x0003e20008000c31 */
[----:B------:R-:W-:Y:S02]  /*75d0*/  IMAD R23, R57, R50, R23 ;  /* 0x0000003239177224 */ /* 0x000fe400078e0217 */
[----:B------:R-:W-:Y:S02]  /*75e0*/  IMAD R22, R47, R26, RZ ;  /* 0x0000001a2f167224 */ /* 0x000fe400078e02ff */
[-C--:B------:R-:W-:Y:S01]  /*75f0*/  IMAD R20, R49, R50.reuse, R20 ;  /* 0x0000003231147224 */ /* 0x080fe200078e0214 */
[----:B------:R-:W-:Y:S01]  /*7600*/  I2IP.S8.S32.SAT R113, R23, R3, RZ ;  /* 0x0000000317717239 */ /* 0x000fe200000014ff */
[----:B------:R-:W-:Y:S01]  /*7610*/  IMAD R27, R47, R27, RZ ;  /* 0x0000001b2f1b7224 */ /* 0x000fe200078e02ff */
[----:B------:R-:W-:Y:S01]  /*7620*/  MOV R49, R67 ;  /* 0x0000004300317202 */ /* 0x000fe20000000f00 */
[----:B------:R-:W-:Y:S01]  /*7630*/  IMAD R21, R51, R50, R21 ;  /* 0x0000003233157224 */ /* 0x000fe200078e0215 */
[----:B------:R-:W-:Y:S01]  /*7640*/  I2IP.S8.S32.SAT R116, R2, R0, R113 ;  /* 0x0000000002747239 */ /* 0x000fe20000001471 */
[----:B------:R-:W-:Y:S01]  /*7650*/  IMAD R24, R47, R28, RZ ;  /* 0x0000001c2f187224 */ /* 0x000fe200078e02ff */
[----:B------:R-:W-:Y:S01]  /*7660*/  SHF.R.S32.HI R51, RZ, 0x18, R66 ;  /* 0x00000018ff337819 */ /* 0x000fe20000011442 */
[-C--:B------:R-:W-:Y:S01]  /*7670*/  IMAD R22, R53, R50.reuse, R22 ;  /* 0x0000003235167224 */ /* 0x080fe200078e0216 */
[----:B------:R-:W-:Y:S01]  /*7680*/  IADD3 R113, PT, PT, R44, 0x1, RZ ;  /* 0x000000012c717810 */ /* 0x000fe20007ffe0ff */
[-C--:B------:R-:W-:Y:S02]  /*7690*/  IMAD R27, R58, R50.reuse, R27 ;  /* 0x000000323a1b7224 */ /* 0x080fe400078e021b */
[----:B------:R-:W-:Y:S02]  /*76a0*/  IMAD R25, R47, R29, RZ ;  /* 0x0000001d2f197224 */ /* 0x000fe400078e02ff */
[----:B------:R-:W-:Y:S01]  /*76b0*/  IMAD R24, R49, R50, R24 ;  /* 0x0000003231187224 */ /* 0x000fe200078e0218 */
[----:B------:R-:W-:Y:S01]  /*76c0*/  SHF.R.S32.HI R49, RZ, 0x18, R65 ;  /* 0x00000018ff317819 */ /* 0x000fe20000011441 */
[----:B------:R-:W-:Y:S01]  /*76d0*/  IMAD R26, R47, R30, RZ ;  /* 0x0000001e2f1a7224 */ /* 0x000fe200078e02ff */
[----:B------:R-:W-:Y:S01]  /*76e0*/  I2IP.S8.S32.SAT R117, R27, R22, RZ ;  /* 0x000000161b757239 */ /* 0x000fe200000014ff */
[----:B------:R-:W-:Y:S02]  /*76f0*/  IMAD.SHL.U32 R61, R63, 0x100, RZ ;  /* 0x000001003f3d7824 */ /* 0x000fe400078e00ff */
[----:B------:R-:W-:Y:S01]  /*7700*/  IMAD R31, R47, R31, RZ ;  /* 0x0000001f2f1f7224 */ /* 0x000fe200078e02ff */
[----:B------:R-:W-:Y:S01]  /*7710*/  I2IP.S8.S32.SAT R117, R21, R20, R117 ;  /* 0x0000001415757239 */ /* 0x000fe20000001475 */
[----:B------:R-:W-:Y:S01]  /*7720*/  IMAD R25, R51, R50, R25 ;  /* 0x0000003233197224 */ /* 0x000fe200078e0219 */
[----:B------:R-:W-:Y:S01]  /*7730*/  MOV R51, R64 ;  /* 0x0000004000337202 */ /* 0x000fe20000000f00 */
[----:B------:R-:W-:Y:S01]  /*7740*/  IMAD R28, R47, R32, RZ ;  /* 0x000000202f1c7224 */ /* 0x000fe200078e02ff */
[----:B------:R-:W-:Y:S01]  /*7750*/  SHF.R.S32.HI R53, RZ, 0x18, R61 ;  /* 0x00000018ff357819 */ /* 0x000fe2000001143d */
[-C--:B------:R-:W-:Y:S02]  /*7760*/  IMAD R26, R49, R50.reuse, R26 ;  /* 0x00000032311a7224 */ /* 0x080fe400078e021a */
[----:B------:R-:W-:Y:S02]  /*7770*/  IMAD R29, R47, R33, RZ ;  /* 0x000000212f1d7224 */ /* 0x000fe400078e02ff */
[-C--:B------:R-:W-:Y:S02]  /*7780*/  IMAD R31, R59, R50.reuse, R31 ;  /* 0x000000323b1f7224 */ /* 0x080fe400078e021f */
[----:B------:R-:W-:Y:S02]  /*7790*/  IMAD R28, R51, R50, R28 ;  /* 0x00000032331c7224 */ /* 0x000fe400078e021c */
[----:B------:R-:W-:Y:S01]  /*77a0*/  IMAD R30, R47, R34, RZ ;  /* 0x000000222f1e7224 */ /* 0x000fe200078e02ff */
[----:B------:R-:W-:Y:S01]  /*77b0*/  I2IP.S8.S32.SAT R114, R31, R26, RZ ;  /* 0x0000001a1f727239 */ /* 0x000fe200000014ff */
[----:B------:R-:W-:Y:S02]  /*77c0*/  IMAD R29, R52, R50, R29 ;  /* 0x00000032341d7224 */ /* 0x000fe400078e021d */
[----:B------:R-:W-:Y:S01]  /*77d0*/  IMAD R35, R47, R35, RZ ;  /* 0x000000232f237224 */ /* 0x000fe200078e02ff */
[----:B------:R-:W-:Y:S01]  /*77e0*/  I2IP.S8.S32.SAT R118, R25, R24, R114 ;  /* 0x0000001819767239 */ /* 0x000fe20000001472 */
[-C--:B------:R-:W-:Y:S02]  /*77f0*/  IMAD R30, R53, R50.reuse, R30 ;  /* 0x00000032351e7224 */ /* 0x080fe400078e021e */
[----:B------:R-:W-:Y:S05]  /*7800*/  IMAD R35, R60, R50, R35 ;  /* 0x000000323c237224 */ /* 0x000fea00078e0223 */
[----:B------:R-:W-:Y:S04]  /*7810*/  I2IP.S8.S32.SAT R115, R35, R30, RZ ;  /* 0x0000001e23737239 */ /* 0x000fe800000014ff */
[----:B------:R-:W-:Y:S05]  /*7820*/  I2IP.S8.S32.SAT R119, R29, R28, R115 ;  /* 0x0000001c1d777239 */ /* 0x000fea0000001473 */
        /* <DEDUP_REMOVED lines=9> */
[----:B------:R-:W-:Y:S02]  /*78c0*/  UIADD3 UR8, UP0, UPT, UR52, 0x680, URZ ;  /* 0x0000068034087890 */ /* 0x000fe4000ff1e0ff */
[----:B------:R-:W-:Y:S02]  /*78d0*/  UIADD3 UR5, UPT, UPT, UR41, 0x40, URZ ;  /* 0x0000004029057890 */ /* 0x000fe4000fffe0ff */
[----:B------:R-:W-:Y:S02]  /*78e0*/  UIADD3 UR4, UPT, UPT, UR49, 0x3200, URZ ;  /* 0x0000320031047890 */ /* 0x000fe4000fffe0ff */
[----:B------:R-:W-:Y:S01]  /*78f0*/  UIADD3.X UR9, UPT, UPT, URZ, UR53, URZ, UP0, !UPT ;  /* 0x00000035ff097290 */ /* 0x000fe200087fe4ff */
[----:B------:R-:W-:Y:S01]  /*7900*/  UMOV UR6, UR42 ;  /* 0x0000002a00067c82 */ /* 0x000fe20008000000 */
[----:B------:R-:W-:Y:S07]  /*7910*/  UMOV UR7, UR36 ;  /* 0x0000002400077c82 */ /* 0x000fee0008000000 */
[----:B------:R2:W-:Y:S01]  /*7920*/  UTMASTG.3D [UR4], [UR8] ;  /* 0x00000004080073b5 */ /* 0x0005e20008010000 */
[----:B------:R0:W-:Y:S01]  /*7930*/  UTMACMDFLUSH ;  /* 0x00000000000079b7 */ /* 0x0001e20000000000 */
[----:B--2---:R-:W-:Y:S04]  /*7940*/  DEPBAR.LE SB0, 0x1 ;  /* 0x000080400000791a */ /* 0x004fe80000000000 */
.L_x_117:
[----:B------:R-:W-:Y:S05]  /*7950*/  BSYNC.RECONVERGENT B0 ;  /* 0x0000000000007941 */ /* 0x000fea0003800200 */
.L_x_116:
[----:B------:R-:W-:Y:S01]  /*7960*/  BAR.SYNC.DEFER_BLOCKING 0x1, 0x80 ;  /* 0x0042000000007b1d */ /* 0x000fe20000010000 */
[----:B------:R-:W-:Y:S01]  /*7970*/  ISETP.NE.AND P2, PT, R106, RZ, PT ;  /* 0x000000ff6a00720c */ /* 0x000fe20003f45270 */
[----:B------:R-:W-:Y:S01]  /*7980*/  IMAD.IADD R20, R43, 0x1, R83 ;  /* 0x000000012b147824 */ /* 0x000fe200078e0253 */
[----:B------:R-:W-:Y:S01]  /*7990*/  ISETP.NE.AND P0, PT, R107, 0x2, PT ;  /* 0x000000026b00780c */ /* 0x000fe20003f05270 */
[----:B------:R-:W-:Y:S01]  /*79a0*/  IMAD.IADD R21, R45, 0x1, R90 ;  /* 0x000000012d157824 */ /* 0x000fe200078e025a */
[----:B------:R-:W-:Y:S02]  /*79b0*/  ISETP.NE.AND P1, PT, R113, 0x4, PT ;  /* 0x000000047100780c */ /* 0x000fe40003f25270 */
[----:B------:R-:W-:Y:S02]  /*79c0*/  SEL R0, RZ, 0x1, P0 ;  /* 0x00000001ff007807 */ /* 0x000fe40000000000 */
[----:B------:R-:W-:Y:S02]  /*79d0*/  SEL R3, RZ, 0x1, P1 ;  /* 0x00000001ff037807 */ /* 0x000fe40000800000 */
[----:B------:R-:W-:Y:S02]  /*79e0*/  LOP3.LUT R101, R101, R0, RZ, 0x3c, !PT ;  /* 0x0000000065657212 */ /* 0x000fe400078e3cff */
[----:B------:R-:W-:Y:S02]  /*79f0*/  LOP3.LUT R102, R102, R3, RZ, 0x3c, !PT ;  /* 0x0000000366667212 */ /* 0x000fe400078e3cff */
[----:B------:R-:W-:Y:S02]  /*7a00*/  @P2 R2UR UR36, R98 ;  /* 0x00000000622422ca */ /* 0x000fe400000e0000 */
[----:B------:R-:W-:Y:S02]  /*7a10*/  SEL R107, R107, RZ, P0 ;  /* 0x000000ff6b6b7207 */ /* 0x000fe40000000000 */
[----:B------:R-:W-:Y:S01]  /*7a20*/  SEL R44, R113, RZ, P1 ;  /* 0x000000ff712c7207 */ /* 0x000fe20000800000 */
[----:B------:R-:W-:Y:S10]  /*7a30*/  @P2 BRA `(.L_x_118) ;  /* 0xffffffd400d82947 */ /* 0x000ff4000383ffff */
[----:B------:R-:W-:Y:S05]  /*7a40*/  EXIT ;  /* 0x000000000000794d */ /* 0x000fea0003800000 */
.L_x_20:
[----:B--2---:R2:W1:Y:S02]  /*7a50*/  SYNCS.PHASECHK.TRANS64.TRYWAIT P0, [R3+URZ+0x1b0], R2 ;  /* 0x0001b002030075a7 */ /* 0x00446400080011ff */
[----:B-1----:R-:W-:Y:S05]  /*7a60*/  @!P0 NANOSLEEP.SYNCS 0x989680 ;  /* 0x009896800000895d */ /* 0x002fea0003900000 */
[----:B------:R-:W1:Y:S02]  /*7a70*/  @!P0 SYNCS.PHASECHK.TRANS64 P0, [R3+URZ+0x1b0], R2 ;  /* 0x0001b002030085a7 */ /* 0x000e6400080010ff */
[----:B-1----:R-:W-:Y:S05]  /*7a80*/  @!P0 BRA `(.L_x_20) ;  /* 0xfffffffc00f08947 */ /* 0x002fea000383ffff */
[----:B------:R-:W-:Y:S05]  /*7a90*/  BRA `(.L_x_119) ;  /* 0xffffff9c00347947 */ /* 0x000fea000383ffff */
.L_x_23:
[----:B-1----:R-:W-:-:S07]  /*7aa0*/  MOV R2, UR33 ;  /* 0x0000002100027c02 */ /* 0x002fce0008000f00 */
.L_x_120:
[----:B-1----:R1:W2:Y:S02]  /*7ab0*/  SYNCS.PHASECHK.TRANS64.TRYWAIT P0, [R2+URZ+0x88], R5 ;  /* 0x00008805020075a7 */ /* 0x0022a400080011ff */
[----:B--2---:R-:W-:Y:S05]  /*7ac0*/  @!P0 NANOSLEEP.SYNCS 0x989680 ;  /* 0x009896800000895d */ /* 0x004fea0003900000 */
[----:B------:R-:W2:Y:S02]  /*7ad0*/  @!P0 SYNCS.PHASECHK.TRANS64 P0, [R2+URZ+0x88], R5 ;  /* 0x00008805020085a7 */ /* 0x000ea400080010ff */
[----:B--2---:R-:W-:Y:S05]  /*7ae0*/  @!P0 BRA `(.L_x_120) ;  /* 0xfffffffc00f08947 */ /* 0x004fea000383ffff */
[----:B------:R-:W-:Y:S05]  /*7af0*/  BRA `(.L_x_22) ;  /* 0xffffff9c00847947 */ /* 0x000fea000383ffff */
.L_x_29:
[----:B-1----:R-:W-:-:S07]  /*7b00*/  MOV R2, UR17 ;  /* 0x0000001100027c02 */ /* 0x002fce0008000f00 */
.L_x_121:
[----:B-1----:R1:W2:Y:S02]  /*7b10*/  SYNCS.PHASECHK.TRANS64.TRYWAIT P0, [R2+URZ+0x88], R5 ;  /* 0x00008805020075a7 */ /* 0x0022a400080011ff */
[----:B--2---:R-:W-:Y:S05]  /*7b20*/  @!P0 NANOSLEEP.SYNCS 0x989680 ;  /* 0x009896800000895d */ /* 0x004fea0003900000 */
[----:B------:R-:W2:Y:S02]  /*7b30*/  @!P0 SYNCS.PHASECHK.TRANS64 P0, [R2+URZ+0x88], R5 ;  /* 0x00008805020085a7 */ /* 0x000ea400080010ff */
[----:B--2---:R-:W-:Y:S05]  /*7b40*/  @!P0 BRA `(.L_x_121) ;  /* 0xfffffffc00f08947 */ /* 0x004fea000383ffff */
[----:B------:R-:W-:Y:S05]  /*7b50*/  BRA `(.L_x_28) ;  /* 0xffffffa0002c7947 */ /* 0x000fea000383ffff */
.L_x_33:
[----:B-1----:R1:W2:Y:S02]  /*7b60*/  SYNCS.PHASECHK.TRANS64.TRYWAIT P0, [R2+URZ+0x140], R3 ;  /* 0x00014003020075a7 */ /* 0x0022a400080011ff */
[----:B--2---:R-:W-:Y:S05]  /*7b70*/  @!P0 NANOSLEEP.SYNCS 0x989680 ;  /* 0x009896800000895d */ /* 0x004fea0003900000 */
[----:B------:R-:W2:Y:S02]  /*7b80*/  @!P0 SYNCS.PHASECHK.TRANS64 P0, [R2+URZ+0x140], R3 ;  /* 0x00014003020085a7 */ /* 0x000ea400080010ff */
[----:B--2---:R-:W-:Y:S05]  /*7b90*/  @!P0 BRA `(.L_x_33) ;  /* 0xfffffffc00f08947 */ /* 0x004fea000383ffff */
[----:B------:R-:W-:Y:S05]  /*7ba0*/  BRA `(.L_x_122) ;  /* 0xffffffa000bc7947 */ /* 0x000fea000383ffff */
.L_x_37:
[----:B----4-:R-:W-:-:S07]  /*7bb0*/  MOV R0, UR5 ;  /* 0x0000000500007c02 */ /* 0x010fce0008000f00 */
.L_x_123:
[----:B-1----:R1:W2:Y:S02]  /*7bc0*/  SYNCS.PHASECHK.TRANS64.TRYWAIT P0, [R0+URZ], R3 ;  /* 0x00000003000075a7 */ /* 0x0022a400080011ff */
[----:B--2---:R-:W-:Y:S05]  /*7bd0*/  @!P0 NANOSLEEP.SYNCS 0x989680 ;  /* 0x009896800000895d */ /* 0x004fea0003900000 */
[----:B------:R-:W2:Y:S02]  /*7be0*/  @!P0 SYNCS.PHASECHK.TRANS64 P0, [R0+URZ], R3 ;  /* 0x00000003000085a7 */ /* 0x000ea400080010ff */
[----:B--2---:R-:W-:Y:S05]  /*7bf0*/  @!P0 BRA `(.L_x_123) ;  /* 0xfffffffc00f08947 */ /* 0x004fea000383ffff */
[----:B------:R-:W-:Y:S05]  /*7c00*/  BRA `(.L_x_124) ;  /* 0xffffffa8002c7947 */ /* 0x000fea000383ffff */
.L_x_38:
[----:B----4-:R-:W-:-:S07]  /*7c10*/  MOV R0, UR5 ;  /* 0x0000000500007c02 */ /* 0x010fce0008000f00 */
.L_x_125:
[----:B-1----:R1:W2:Y:S02]  /*7c20*/  SYNCS.PHASECHK.TRANS64.TRYWAIT P0, [R0+URZ], R3 ;  /* 0x00000003000075a7 */ /* 0x0022a400080011ff */
[----:B--2---:R-:W-:Y:S05]  /*7c30*/  @!P0 NANOSLEEP.SYNCS 0x989680 ;  /* 0x009896800000895d */ /* 0x004fea0003900000 */
[----:B------:R-:W2:Y:S02]  /*7c40*/  @!P0 SYNCS.PHASECHK.TRANS64 P0, [R0+URZ], R3 ;  /* 0x00000003000085a7 */ /* 0x000ea400080010ff */
[----:B--2---:R-:W-:Y:S05]  /*7c50*/  @!P0 BRA `(.L_x_125) ;  /* 0xfffffffc00f08947 */ /* 0x004fea000383ffff */
[----:B------:R-:W-:Y:S05]  /*7c60*/  BRA `(.L_x_126) ;  /* 0xffffffa800387947 */ /* 0x000fea000383ffff */
.L_x_39:
[----:B----4-:R-:W-:-:S07]  /*7c70*/  MOV R0, UR5 ;  /* 0x0000000500007c02 */ /* 0x010fce0008000f00 */
.L_x_127:
[----:B-1----:R1:W2:Y:S02]  /*7c80*/  SYNCS.PHASECHK.TRANS64.TRYWAIT P0, [R0+URZ], R3 ;  /* 0x00000003000075a7 */ /* 0x0022a400080011ff */
[----:B--2---:R-:W-:Y:S05]  /*7c90*/  @!P0 NANOSLEEP.SYNCS 0x989680 ;  /* 0x009896800000895d */ /* 0x004fea0003900000 */
[----:B------:R-:W2:Y:S02]  /*7ca0*/  @!P0 SYNCS.PHASECHK.TRANS64 P0, [R0+URZ], R3 ;  /* 0x00000003000085a7 */ /* 0x000ea400080010ff */
[----:B--2---:R-:W-:Y:S05]  /*7cb0*/  @!P0 BRA `(.L_x_127) ;  /* 0xfffffffc00f08947 */ /* 0x004fea000383ffff */
[----:B------:R-:W-:Y:S05]  /*7cc0*/  BRA `(.L_x_128) ;  /* 0xffffffa800447947 */ /* 0x000fea000383ffff */
.L_x_40:
[----:B----4-:R-:W-:-:S07]  /*7cd0*/  MOV R0, UR5 ;  /* 0x0000000500007c02 */ /* 0x010fce0008000f00 */
.L_x_129:
[----:B-1----:R1:W2:Y:S02]  /*7ce0*/  SYNCS.PHASECHK.TRANS64.TRYWAIT P0, [R0+URZ], R3 ;  /* 0x00000003000075a7 */ /* 0x0022a400080011ff */
[----:B--2---:R-:W-:Y:S05]  /*7cf0*/  @!P0 NANOSLEEP.SYNCS 0x989680 ;  /* 0x009896800000895d */ /* 0x004fea0003900000 */
[----:B------:R-:W2:Y:S02]  /*7d00*/  @!P0 SYNCS.PHASECHK.TRANS64 P0, [R0+URZ], R3 ;  /* 0x00000003000085a7 */ /* 0x000ea400080010ff */
[----:B--2---:R-:W-:Y:S05]  /*7d10*/  @!P0 BRA `(.L_x_129) ;  /* 0xfffffffc00f08947 */ /* 0x004fea000383ffff */
[----:B------:R-:W-:Y:S05]  /*7d20*/  BRA `(.L_x_130) ;  /* 0xffffffa800507947 */ /* 0x000fea000383ffff */
.L_x_41:
[----:B----4-:R-:W-:-:S07]  /*7d30*/  MOV R0, UR5 ;  /* 0x0000000500007c02 */ /* 0x010fce0008000f00 */
.L_x_131:
[----:B-1----:R1:W2:Y:S02]  /*7d40*/  SYNCS.PHASECHK.TRANS64.TRYWAIT P0, [R0+URZ], R3 ;  /* 0x00000003000075a7 */ /* 0x0022a400080011ff */
[----:B--2---:R-:W-:Y:S05]  /*7d50*/  @!P0 NANOSLEEP.SYNCS 0x989680 ;  /* 0x009896800000895d */ /* 0x004fea0003900000 */
[----:B------:R-:W2:Y:S02]  /*7d60*/  @!P0 SYNCS.PHASECHK.TRANS64 P0, [R0+URZ], R3 ;  /* 0x00000003000085a7 */ /* 0x000ea400080010ff */
[----:B--2---:R-:W-:Y:S05]  /*7d70*/  @!P0 BRA `(.L_x_131) ;  /* 0xfffffffc00f08947 */ /* 0x004fea000383ffff */
[----:B------:R-:W-:Y:S05]  /*7d80*/  BRA `(.L_x_132) ;  /* 0xffffffa8005c7947 */ /* 0x000fea000383ffff */
.L_x_42:
[----:B----4-:R-:W-:-:S07]  /*7d90*/  MOV R0, UR5 ;  /* 0x0000000500007c02 */ /* 0x010fce0008000f00 */
.L_x_133:
[----:B-1----:R1:W2:Y:S02]  /*7da0*/  SYNCS.PHASECHK.TRANS64.TRYWAIT P0, [R0+URZ], R3 ;  /* 0x00000003000075a7 */ /* 0x0022a400080011ff */
[----:B--2---:R-:W-:Y:S05]  /*7db0*/  @!P0 NANOSLEEP.SYNCS 0x989680 ;  /* 0x009896800000895d */ /* 0x004fea0003900000 */
[----:B------:R-:W2:Y:S02]  /*7dc0*/  @!P0 SYNCS.PHASECHK.TRANS64 P0, [R0+URZ], R3 ;  /* 0x00000003000085a7 */ /* 0x000ea400080010ff */
[----:B--2---:R-:W-:Y:S05]  /*7dd0*/  @!P0 BRA `(.L_x_133) ;  /* 0xfffffffc00f08947 */ /* 0x004fea000383ffff */
[----:B------:R-:W-:Y:S05]  /*7de0*/  BRA `(.L_x_134) ;  /* 0xffffffa800687947 */ /* 0x000fea000383ffff */
.L_x_43:
[----:B----4-:R-:W-:-:S07]  /*7df0*/  MOV R0, UR5 ;  /* 0x0000000500007c02 */ /* 0x010fce0008000f00 */
.L_x_135:
[----:B-1----:R1:W2:Y:S02]  /*7e00*/  SYNCS.PHASECHK.TRANS64.TRYWAIT P0, [R0+URZ], R3 ;  /* 0x00000003000075a7 */ /* 0x0022a400080011ff */
[----:B--2---:R-:W-:Y:S05]  /*7e10*/  @!P0 NANOSLEEP.SYNCS 0x989680 ;  /* 0x009896800000895d */ /* 0x004fea0003900000 */
[----:B------:R-:W2:Y:S02]  /*7e20*/  @!P0 SYNCS.PHASECHK.TRANS64 P0, [R0+URZ], R3 ;  /* 0x00000003000085a7 */ /* 0x000ea400080010ff */
[----:B--2---:R-:W-:Y:S05]  /*7e30*/  @!P0 BRA `(.L_x_135) ;  /* 0xfffffffc00f08947 */ /* 0x004fea000383ffff */
[----:B------:R-:W-:Y:S05]  /*7e40*/  BRA `(.L_x_136) ;  /* 0xffffffa800747947 */ /* 0x000fea000383ffff */
.L_x_44:
[----:B----4-:R-:W-:-:S07]  /*7e50*/  MOV R0, UR5 ;  /* 0x0000000500007c02 */ /* 0x010fce0008000f00 */
.L_x_137:
[----:B-1----:R1:W2:Y:S02]  /*7e60*/  SYNCS.PHASECHK.TRANS64.TRYWAIT P0, [R0+URZ], R3 ;  /* 0x00000003000075a7 */ /* 0x0022a400080011ff */
[----:B--2---:R-:W-:Y:S05]  /*7e70*/  @!P0 NANOSLEEP.SYNCS 0x989680 ;  /* 0x009896800000895d */ /* 0x004fea0003900000 */
[----:B------:R-:W2:Y:S02]  /*7e80*/  @!P0 SYNCS.PHASECHK.TRANS64 P0, [R0+URZ], R3 ;  /* 0x00000003000085a7 */ /* 0x000ea400080010ff */
[----:B--2---:R-:W-:Y:S05]  /*7e90*/  @!P0 BRA `(.L_x_137) ;  /* 0xfffffffc00f08947 */ /* 0x004fea000383ffff */
[----:B------:R-:W-:Y:S05]  /*7ea0*/  BRA `(.L_x_138) ;  /* 0xffffffa800807947 */ /* 0x000fea000383ffff */
.L_x_45:
[----:B----4-:R-:W-:-:S07]  /*7eb0*/  MOV R0, UR5 ;  /* 0x0000000500007c02 */ /* 0x010fce0008000f00 */
.L_x_139:
[----:B-1----:R1:W2:Y:S02]  /*7ec0*/  SYNCS.PHASECHK.TRANS64.TRYWAIT P0, [R0+URZ], R3 ;  /* 0x00000003000075a7 */ /* 0x0022a400080011ff */
[----:B--2---:R-:W-:Y:S05]  /*7ed0*/  @!P0 NANOSLEEP.SYNCS 0x989680 ;  /* 0x009896800000895d */ /* 0x004fea0003900000 */
[----:B------:R-:W2:Y:S02]  /*7ee0*/  @!P0 SYNCS.PHASECHK.TRANS64 P0, [R0+URZ], R3 ;  /* 0x00000003000085a7 */ /* 0x000ea400080010ff */
[----:B--2---:R-:W-:Y:S05]  /*7ef0*/  @!P0 BRA `(.L_x_139) ;  /* 0xfffffffc00f08947 */ /* 0x004fea000383ffff */
[----:B------:R-:W-:Y:S05]  /*7f00*/  BRA `(.L_x_140) ;  /* 0xffffffa8008c7947 */ /* 0x000fea000383ffff */
.L_x_46:
[----:B----4-:R-:W-:-:S07]  /*7f10*/  MOV R0, UR5 ;  /* 0x0000000500007c02 */ /* 0x010fce0008000f00 */
.L_x_141:
[----:B-1----:R1:W2:Y:S02]  /*7f20*/  SYNCS.PHASECHK.TRANS64.TRYWAIT P0, [R0+URZ], R3 ;  /* 0x00000003000075a7 */ /* 0x0022a400080011ff */
[----:B--2---:R-:W-:Y:S05]  /*7f30*/  @!P0 NANOSLEEP.SYNCS 0x989680 ;  /* 0x009896800000895d */ /* 0x004fea0003900000 */
[----:B------:R-:W2:Y:S02]  /*7f40*/  @!P0 SYNCS.PHASECHK.TRANS64 P0, [R0+URZ], R3 ;  /* 0x00000003000085a7 */ /* 0x000ea400080010ff */
[----:B--2---:R-:W-:Y:S05]  /*7f50*/  @!P0 BRA `(.L_x_141) ;  /* 0xfffffffc00f08947 */ /* 0x004fea000383ffff */
[----:B------:R-:W-:Y:S05]  /*7f60*/  BRA `(.L_x_142) ;  /* 0xffffffa800987947 */ /* 0x000fea000383ffff */
.L_x_47:
[----:B----4-:R-:W-:-:S07]  /*7f70*/  MOV R0, UR5 ;  /* 0x0000000500007c02 */ /* 0x010fce0008000f00 */
.L_x_143:
[----:B-1----:R1:W2:Y:S02]  /*7f80*/  SYNCS.PHASECHK.TRANS64.TRYWAIT P0, [R0+URZ], R3 ;  /* 0x00000003000075a7 */ /* 0x0022a400080011ff */
[----:B--2---:R-:W-:Y:S05]  /*7f90*/  @!P0 NANOSLEEP.SYNCS 0x989680 ;  /* 0x009896800000895d */ /* 0x004fea0003900000 */
[----:B------:R-:W2:Y:S02]  /*7fa0*/  @!P0 SYNCS.PHASECHK.TRANS64 P0, [R0+URZ], R3 ;  /* 0x00000003000085a7 */ /* 0x000ea400080010ff */
[----:B--2---:R-:W-:Y:S05]  /*7fb0*/  @!P0 BRA `(.L_x_143) ;  /* 0xfffffffc00f08947 */ /* 0x004fea000383ffff */
[----:B------:R-:W-:Y:S05]  /*7fc0*/  BRA `(.L_x_144) ;  /* 0xffffffa800a47947 */ /* 0x000fea000383ffff */
.L_x_48:
[----:B----4-:R-:W-:-:S07]  /*7fd0*/  MOV R0, UR5 ;  /* 0x0000000500007c02 */ /* 0x010fce0008000f00 */
.L_x_145:
[----:B-1----:R1:W2:Y:S02]  /*7fe0*/  SYNCS.PHASECHK.TRANS64.TRYWAIT P0, [R0+URZ], R3 ;  /* 0x00000003000075a7 */ /* 0x0022a400080011ff */
[----:B--2---:R-:W-:Y:S05]  /*7ff0*/  @!P0 NANOSLEEP.SYNCS 0x989680 ;  /* 0x009896800000895d */ /* 0x004fea0003900000 */
[----:B------:R-:W2:Y:S02]  /*8000*/  @!P0 SYNCS.PHASECHK.TRANS64 P0, [R0+URZ], R3 ;  /* 0x00000003000085a7 */ /* 0x000ea400080010ff */
[----:B--2---:R-:W-:Y:S05]  /*8010*/  @!P0 BRA `(.L_x_145) ;  /* 0xfffffffc00f08947 */ /* 0x004fea000383ffff */
[----:B------:R-:W-:Y:S05]  /*8020*/  BRA `(.L_x_146) ;  /* 0xffffffa800b07947 */ /* 0x000fea000383ffff */
.L_x_49:
[----:B----4-:R-:W-:-:S07]  /*8030*/  MOV R0, UR5 ;  /* 0x0000000500007c02 */ /* 0x010fce0008000f00 */
.L_x_147:
[----:B-1----:R1:W2:Y:S02]  /*8040*/  SYNCS.PHASECHK.TRANS64.TRYWAIT P0, [R0+URZ], R3 ;  /* 0x00000003000075a7 */ /* 0x0022a400080011ff */
[----:B--2---:R-:W-:Y:S05]  /*8050*/  @!P0 NANOSLEEP.SYNCS 0x989680 ;  /* 0x009896800000895d */ /* 0x004fea0003900000 */
[----:B------:R-:W2:Y:S02]  /*8060*/  @!P0 SYNCS.PHASECHK.TRANS64 P0, [R0+URZ], R3 ;  /* 0x00000003000085a7 */ /* 0x000ea400080010ff */
[----:B--2---:R-:W-:Y:S05]  /*8070*/  @!P0 BRA `(.L_x_147) ;  /* 0xfffffffc00f08947 */ /* 0x004fea000383ffff */
[----:B------:R-:W-:Y:S05]  /*8080*/  BRA `(.L_x_148) ;  /* 0xffffffa800bc7947 */ /* 0x000fea000383ffff */
.L_x_50:
[----:B----4-:R-:W-:-:S07]  /*8090*/  MOV R0, UR5 ;  /* 0x0000000500007c02 */ /* 0x010fce0008000f00 */
.L_x_149:
[----:B-1----:R1:W2:Y:S02]  /*80a0*/  SYNCS.PHASECHK.TRANS64.TRYWAIT P0, [R0+URZ], R3 ;  /* 0x00000003000075a7 */ /* 0x0022a400080011ff */
[----:B--2---:R-:W-:Y:S05]  /*80b0*/  @!P0 NANOSLEEP.SYNCS 0x989680 ;  /* 0x009896800000895d */ /* 0x004fea0003900000 */
[----:B------:R-:W2:Y:S02]  /*80c0*/  @!P0 SYNCS.PHASECHK.TRANS64 P0, [R0+URZ], R3 ;  /* 0x00000003000085a7 */ /* 0x000ea400080010ff */
[----:B--2---:R-:W-:Y:S05]  /*80d0*/  @!P0 BRA `(.L_x_149) ;  /* 0xfffffffc00f08947 */ /* 0x004fea000383ffff */
[----:B------:R-:W-:Y:S05]  /*80e0*/  BRA `(.L_x_150) ;  /* 0xffffffa800c87947 */ /* 0x000fea000383ffff */
.L_x_51:
[----:B----4-:R-:W-:-:S07]  /*80f0*/  MOV R0, UR5 ;  /* 0x0000000500007c02 */ /* 0x010fce0008000f00 */
.L_x_151:
[----:B-1----:R1:W2:Y:S02]  /*8100*/  SYNCS.PHASECHK.TRANS64.TRYWAIT P0, [R0+URZ], R3 ;  /* 0x00000003000075a7 */ /* 0x0022a400080011ff */
[----:B--2---:R-:W-:Y:S05]  /*8110*/  @!P0 NANOSLEEP.SYNCS 0x989680 ;  /* 0x009896800000895d */ /* 0x004fea0003900000 */
[----:B------:R-:W2:Y:S02]  /*8120*/  @!P0 SYNCS.PHASECHK.TRANS64 P0, [R0+URZ], R3 ;  /* 0x00000003000085a7 */ /* 0x000ea400080010ff */
[----:B--2---:R-:W-:Y:S05]  /*8130*/  @!P0 BRA `(.L_x_151) ;  /* 0xfffffffc00f08947 */ /* 0x004fea000383ffff */
[----:B------:R-:W-:Y:S05]  /*8140*/  BRA `(.L_x_152) ;  /* 0xffffffa800d47947 */ /* 0x000fea000383ffff */
.L_x_52:
[----:B----4-:R-:W-:-:S07]  /*8150*/  MOV R0, UR5 ;  /* 0x0000000500007c02 */ /* 0x010fce0008000f00 */
.L_x_153:
[----:B-1----:R1:W2:Y:S02]  /*8160*/  SYNCS.PHASECHK.TRANS64.TRYWAIT P0, [R0+URZ], R3 ;  /* 0x00000003000075a7 */ /* 0x0022a400080011ff */
[----:B--2---:R-:W-:Y:S05]  /*8170*/  @!P0 NANOSLEEP.SYNCS 0x989680 ;  /* 0x009896800000895d */ /* 0x004fea0003900000 */
[----:B------:R-:W2:Y:S02]  /*8180*/  @!P0 SYNCS.PHASECHK.TRANS64 P0, [R0+URZ], R3 ;  /* 0x00000003000085a7 */ /* 0x000ea400080010ff */
[----:B--2---:R-:W-:Y:S05]  /*8190*/  @!P0 BRA `(.L_x_153) ;  /* 0xfffffffc00f08947 */ /* 0x004fea000383ffff */
[----:B------:R-:W-:Y:S05]  /*81a0*/  BRA `(.L_x_154) ;  /* 0xffffffa800e07947 */ /* 0x000fea000383ffff */
.L_x_55:
[----:B-1----:R1:W2:Y:S02]  /*81b0*/  SYNCS.PHASECHK.TRANS64.TRYWAIT P0, [R0+URZ+0x1a0], R5 ;  /* 0x0001a005000075a7 */ /* 0x0022a400080011ff */
[----:B--2---:R-:W-:Y:S05]  /*81c0*/  @!P0 NANOSLEEP.SYNCS 0x989680 ;  /* 0x009896800000895d */ /* 0x004fea0003900000 */
[----:B------:R-:W2:Y:S02]  /*81d0*/  @!P0 SYNCS.PHASECHK.TRANS64 P0, [R0+URZ+0x1a0], R5 ;  /* 0x0001a005000085a7 */ /* 0x000ea400080010ff */
[----:B--2---:R-:W-:Y:S05]  /*81e0*/  @!P0 BRA `(.L_x_55) ;  /* 0xfffffffc00f08947 */ /* 0x004fea000383ffff */
[----:B------:R-:W-:Y:S05]  /*81f0*/  BRA `(.L_x_155) ;  /* 0xffffffac003c7947 */ /* 0x000fea000383ffff */
.L_x_56:
[----:B------:R-:W-:-:S07]  /*8200*/  MOV R0, UR5 ;  /* 0x0000000500007c02 */ /* 0x000fce0008000f00 */
.L_x_156:
[----:B-1----:R1:W2:Y:S02]  /*8210*/  SYNCS.PHASECHK.TRANS64.TRYWAIT P0, [R0+URZ+0x150], R5 ;  /* 0x00015005000075a7 */ /* 0x0022a400080011ff */
[----:B--2---:R-:W-:Y:S05]  /*8220*/  @!P0 NANOSLEEP.SYNCS 0x989680 ;  /* 0x009896800000895d */ /* 0x004fea0003900000 */
[----:B------:R-:W2:Y:S02]  /*8230*/  @!P0 SYNCS.PHASECHK.TRANS64 P0, [R0+URZ+0x150], R5 ;  /* 0x00015005000085a7 */ /* 0x000ea400080010ff */
[----:B--2---:R-:W-:Y:S05]  /*8240*/  @!P0 BRA `(.L_x_156) ;  /* 0xfffffffc00f08947 */ /* 0x004fea000383ffff */
[----:B------:R-:W-:Y:S05]  /*8250*/  BRA `(.L_x_157) ;  /* 0xffffffac004c7947 */ /* 0x000fea000383ffff */
.L_x_57:
[----:B-1----:R1:W2:Y:S02]  /*8260*/  SYNCS.PHASECHK.TRANS64.TRYWAIT P1, [R0+URZ+0x140], R5 ;  /* 0x00014005000075a7 */ /* 0x0022a400080211ff */
[----:B--2---:R-:W-:Y:S05]  /*8270*/  @!P1 NANOSLEEP.SYNCS 0x989680 ;  /* 0x009896800000995d */ /* 0x004fea0003900000 */
[----:B------:R-:W2:Y:S02]  /*8280*/  @!P1 SYNCS.PHASECHK.TRANS64 P1, [R0+URZ+0x140], R5 ;  /* 0x00014005000095a7 */ /* 0x000ea400080210ff */
[----:B--2---:R-:W-:Y:S05]  /*8290*/  @!P1 BRA `(.L_x_57) ;  /* 0xfffffffc00f09947 */ /* 0x004fea000383ffff */
[----:B------:R-:W-:Y:S05]  /*82a0*/  BRA `(.L_x_158) ;  /* 0xffffffac007c7947 */ /* 0x000fea000383ffff */
.L_x_60:
[----:B------:R-:W-:-:S07]  /*82b0*/  MOV R0, UR5 ;  /* 0x0000000500007c02 */ /* 0x000fce0008000f00 */
.L_x_159:
[----:B-1----:R1:W2:Y:S02]  /*82c0*/  SYNCS.PHASECHK.TRANS64.TRYWAIT P0, [R0+URZ+0x150], R3 ;  /* 0x00015003000075a7 */ /* 0x0022a400080011ff */
[----:B--2---:R-:W-:Y:S05]  /*82d0*/  @!P0 NANOSLEEP.SYNCS 0x989680 ;  /* 0x009896800000895d */ /* 0x004fea0003900000 */
[----:B------:R-:W2:Y:S02]  /*82e0*/  @!P0 SYNCS.PHASECHK.TRANS64 P0, [R0+URZ+0x150], R3 ;  /* 0x00015003000085a7 */ /* 0x000ea400080010ff */
[----:B--2---:R-:W-:Y:S05]  /*82f0*/  @!P0 BRA `(.L_x_159) ;  /* 0xfffffffc00f08947 */ /* 0x004fea000383ffff */
[----:B------:R-:W-:Y:S05]  /*8300*/  BRA `(.L_x_59) ;  /* 0xffffffac00d07947 */ /* 0x000fea000383ffff */
.L_x_67:
[----:B-1----:R1:W2:Y:S02]  /*8310*/  SYNCS.PHASECHK.TRANS64.TRYWAIT P1, [R0+URZ+0x140], R5 ;  /* 0x00014005000075a7 */ /* 0x0022a400080211ff */
[----:B--2---:R-:W-:Y:S05]  /*8320*/  @!P1 NANOSLEEP.SYNCS 0x989680 ;  /* 0x009896800000995d */ /* 0x004fea0003900000 */
[----:B------:R-:W2:Y:S02]  /*8330*/  @!P1 SYNCS.PHASECHK.TRANS64 P1, [R0+URZ+0x140], R5 ;  /* 0x00014005000095a7 */ /* 0x000ea400080210ff */
[----:B--2---:R-:W-:Y:S05]  /*8340*/  @!P1 BRA `(.L_x_67) ;  /* 0xfffffffc00f09947 */ /* 0x004fea000383ffff */
[----:B------:R-:W-:Y:S05]  /*8350*/  BRA `(.L_x_160) ;  /* 0xffffffb4002c7947 */ /* 0x000fea000383ffff */
.L_x_68:
[----:B------:R-:W-:-:S07]  /*8360*/  MOV R3, UR8 ;  /* 0x0000000800037c02 */ /* 0x000fce0008000f00 */
.L_x_161:
[----:B-1----:R1:W2:Y:S02]  /*8370*/  SYNCS.PHASECHK.TRANS64.TRYWAIT P0, [R3+URZ+0x180], R0 ;  /* 0x00018000030075a7 */ /* 0x0022a400080011ff */
[----:B--2---:R-:W-:Y:S05]  /*8380*/  @!P0 NANOSLEEP.SYNCS 0x989680 ;  /* 0x009896800000895d */ /* 0x004fea0003900000 */
[----:B------:R-:W2:Y:S02]  /*8390*/  @!P0 SYNCS.PHASECHK.TRANS64 P0, [R3+URZ+0x180], R0 ;  /* 0x00018000030085a7 */ /* 0x000ea400080010ff */
[----:B--2---:R-:W-:Y:S05]  /*83a0*/  @!P0 BRA `(.L_x_161) ;  /* 0xfffffffc00f08947 */ /* 0x004fea000383ffff */
[----:B------:R-:W-:Y:S05]  /*83b0*/  BRA `(.L_x_162) ;  /* 0xffffffb4007c7947 */ /* 0x000fea000383ffff */
.L_x_71:
[----:B------:R-:W-:Y:S07]  /*83c0*/  MOV R0, UR7 ;  /* 0x0000000700007c02 */ /* 0x000fee0008000f00 */
.L_x_163:
[----:B-1----:R1:W2:Y:S02]  /*83d0*/  SYNCS.PHASECHK.TRANS64.TRYWAIT P0, [R0+URZ], R3 ;  /* 0x00000003000075a7 */ /* 0x0022a400080011ff */
[----:B--2---:R-:W-:Y:S05]  /*83e0*/  @!P0 NANOSLEEP.SYNCS 0x989680 ;  /* 0x009896800000895d */ /* 0x004fea0003900000 */
[----:B------:R-:W2:Y:S02]  /*83f0*/  @!P0 SYNCS.PHASECHK.TRANS64 P0, [R0+URZ], R3 ;  /* 0x00000003000085a7 */ /* 0x000ea400080010ff */
[----:B--2---:R-:W-:Y:S05]  /*8400*/  @!P0 BRA `(.L_x_163) ;  /* 0xfffffffc00f08947 */ /* 0x004fea000383ffff */
[----:B------:R-:W-:Y:S05]  /*8410*/  BRA `(.L_x_70) ;  /* 0xffffffb400987947 */ /* 0x000fea000383ffff */
.L_x_74:
[----:B------:R-:W-:-:S07]  /*8420*/  MOV R0, UR5 ;  /* 0x0000000500007c02 */ /* 0x000fce0008000f00 */
.L_x_164:
[----:B--2---:R2:W3:Y:S02]  /*8430*/  SYNCS.PHASECHK.TRANS64.TRYWAIT P0, [R0+URZ], R3 ;  /* 0x00000003000075a7 */ /* 0x0044e400080011ff */
[----:B---3--:R-:W-:Y:S05]  /*8440*/  @!P0 NANOSLEEP.SYNCS 0x989680 ;  /* 0x009896800000895d */ /* 0x008fea0003900000 */
[----:B------:R-:W3:Y:S02]  /*8450*/  @!P0 SYNCS.PHASECHK.TRANS64 P0, [R0+URZ], R3 ;  /* 0x00000003000085a7 */ /* 0x000ee400080010ff */
[----:B---3--:R-:W-:Y:S05]  /*8460*/  @!P0 BRA `(.L_x_164) ;  /* 0xfffffffc00f08947 */ /* 0x008fea000383ffff */
[----:B------:R-:W-:Y:S05]  /*8470*/  BRA `(.L_x_165) ;  /* 0xffffffb8004c7947 */ /* 0x000fea000383ffff */
.L_x_75:
[----:B------:R-:W-:-:S07]  /*8480*/  MOV R0, UR5 ;  /* 0x0000000500007c02 */ /* 0x000fce0008000f00 */
.L_x_166:
[----:B-1----:R1:W2:Y:S02]  /*8490*/  SYNCS.PHASECHK.TRANS64.TRYWAIT P0, [R0+URZ], R3 ;  /* 0x00000003000075a7 */ /* 0x0022a400080011ff */
[----:B--2---:R-:W-:Y:S05]  /*84a0*/  @!P0 NANOSLEEP.SYNCS 0x989680 ;  /* 0x009896800000895d */ /* 0x004fea0003900000 */
[----:B------:R-:W2:Y:S02]  /*84b0*/  @!P0 SYNCS.PHASECHK.TRANS64 P0, [R0+URZ], R3 ;  /* 0x00000003000085a7 */ /* 0x000ea400080010ff */
[----:B--2---:R-:W-:Y:S05]  /*84c0*/  @!P0 BRA `(.L_x_166) ;  /* 0xfffffffc00f08947 */ /* 0x004fea000383ffff */
[----:B------:R-:W-:Y:S05]  /*84d0*/  BRA `(.L_x_167) ;  /* 0xffffffb800587947 */ /* 0x000fea000383ffff */
.L_x_76:
[----:B------:R-:W-:-:S07]  /*84e0*/  MOV R0, UR5 ;  /* 0x0000000500007c02 */ /* 0x000fce0008000f00 */
.L_x_168:
[----:B-1----:R1:W2:Y:S02]  /*84f0*/  SYNCS.PHASECHK.TRANS64.TRYWAIT P0, [R0+URZ], R3 ;  /* 0x00000003000075a7 */ /* 0x0022a400080011ff */
[----:B--2---:R-:W-:Y:S05]  /*8500*/  @!P0 NANOSLEEP.SYNCS 0x989680 ;  /* 0x009896800000895d */ /* 0x004fea0003900000 */
[----:B------:R-:W2:Y:S02]  /*8510*/  @!P0 SYNCS.PHASECHK.TRANS64 P0, [R0+URZ], R3 ;  /* 0x00000003000085a7 */ /* 0x000ea400080010ff */
[----:B--2---:R-:W-:Y:S05]  /*8520*/  @!P0 BRA `(.L_x_168) ;  /* 0xfffffffc00f08947 */ /* 0x004fea000383ffff */
[----:B------:R-:W-:Y:S05]  /*8530*/  BRA `(.L_x_169) ;  /* 0xffffffb800647947 */ /* 0x000fea000383ffff */
.L_x_77:
[----:B------:R-:W-:-:S07]  /*8540*/  MOV R0, UR7 ;  /* 0x0000000700007c02 */ /* 0x000fce0008000f00 */
.L_x_170:
[----:B-1----:R1:W2:Y:S02]  /*8550*/  SYNCS.PHASECHK.TRANS64.TRYWAIT P0, [R0+URZ], R3 ;  /* 0x00000003000075a7 */ /* 0x0022a400080011ff */
[----:B--2---:R-:W-:Y:S05]  /*8560*/  @!P0 NANOSLEEP.SYNCS 0x989680 ;  /* 0x009896800000895d */ /* 0x004fea0003900000 */
[----:B------:R-:W2:Y:S02]  /*8570*/  @!P0 SYNCS.PHASECHK.TRANS64 P0, [R0+URZ], R3 ;  /* 0x00000003000085a7 */ /* 0x000ea400080010ff */
[----:B--2---:R-:W-:Y:S05]  /*8580*/  @!P0 BRA `(.L_x_170) ;  /* 0xfffffffc00f08947 */ /* 0x004fea000383ffff */
[----:B------:R-:W-:Y:S05]  /*8590*/  BRA `(.L_x_171) ;  /* 0xffffffb800707947 */ /* 0x000fea000383ffff */
.L_x_82:
[----:B--2---:R2:W3:Y:S02]  /*85a0*/  SYNCS.PHASECHK.TRANS64.TRYWAIT P0, [R0+URZ+0x140], R3 ;  /* 0x00014003000075a7 */ /* 0x0044e400080011ff */
[----:B---3--:R-:W-:Y:S05]  /*85b0*/  @!P0 NANOSLEEP.SYNCS 0x989680 ;  /* 0x009896800000895d */ /* 0x008fea0003900000 */
[----:B------:R-:W3:Y:S02]  /*85c0*/  @!P0 SYNCS.PHASECHK.TRANS64 P0, [R0+URZ+0x140], R3 ;  /* 0x00014003000085a7 */ /* 0x000ee400080010ff */
[----:B---3--:R-:W-:Y:S05]  /*85d0*/  @!P0 BRA `(.L_x_82) ;  /* 0xfffffffc00f08947 */ /* 0x008fea000383ffff */
[----:B------:R-:W-:Y:S05]  /*85e0*/  BRA `(.L_x_172) ;  /* 0xffffffbc00747947 */ /* 0x000fea000383ffff */
.L_x_85:
[----:B------:R-:W-:Y:S07]  /*85f0*/  MOV R0, UR7 ;  /* 0x0000000700007c02 */ /* 0x000fee0008000f00 */
.L_x_173:
[----:B--2---:R2:W3:Y:S02]  /*8600*/  SYNCS.PHASECHK.TRANS64.TRYWAIT P0, [R0+URZ+0x138], R3 ;  /* 0x00013803000075a7 */ /* 0x0044e400080011ff */
[----:B---3--:R-:W-:Y:S05]  /*8610*/  @!P0 NANOSLEEP.SYNCS 0x989680 ;  /* 0x009896800000895d */ /* 0x008fea0003900000 */
[----:B------:R-:W3:Y:S02]  /*8620*/  @!P0 SYNCS.PHASECHK.TRANS64 P0, [R0+URZ+0x138], R3 ;  /* 0x00013803000085a7 */ /* 0x000ee400080010ff */
[----:B---3--:R-:W-:Y:S05]  /*8630*/  @!P0 BRA `(.L_x_173) ;  /* 0xfffffffc00f08947 */ /* 0x008fea000383ffff */
[----:B------:R-:W-:Y:S05]  /*8640*/  BRA `(.L_x_84) ;  /* 0xffffffc000547947 */ /* 0x000fea000383ffff */
.L_x_88:
[----:B--2---:R-:W-:Y:S07]  /*8650*/  MOV R3, UR7 ;  /* 0x0000000700037c02 */ /* 0x004fee0008000f00 */
.L_x_174:
[----:B-1----:R1:W2:Y:S02]  /*8660*/  SYNCS.PHASECHK.TRANS64.TRYWAIT P0, [R3+URZ+0x120], R12 ;  /* 0x0001200c030075a7 */ /* 0x0022a400080011ff */
[----:B--2---:R-:W-:Y:S05]  /*8670*/  @!P0 NANOSLEEP.SYNCS 0x989680 ;  /* 0x009896800000895d */ /* 0x004fea0003900000 */
[----:B------:R-:W2:Y:S02]  /*8680*/  @!P0 SYNCS.PHASECHK.TRANS64 P0, [R3+URZ+0x120], R12 ;  /* 0x0001200c030085a7 */ /* 0x000ea400080010ff */
[----:B--2---:R-:W-:Y:S05]  /*8690*/  @!P0 BRA `(.L_x_174) ;  /* 0xfffffffc00f08947 */ /* 0x004fea000383ffff */
[----:B------:R-:W-:Y:S05]  /*86a0*/  BRA `(.L_x_175) ;  /* 0xffffffc000cc7947 */ /* 0x000fea000383ffff */
.L_x_89:
[----:B------:R-:W-:Y:S07]  /*86b0*/  MOV R3, UR7 ;  /* 0x0000000700037c02 */ /* 0x000fee0008000f00 */
.L_x_176:
[----:B-1----:R1:W2:Y:S02]  /*86c0*/  SYNCS.PHASECHK.TRANS64.TRYWAIT P0, [R3+URZ+0x128], R12 ;  /* 0x0001280c030075a7 */ /* 0x0022a400080011ff */
[----:B--2---:R-:W-:Y:S05]  /*86d0*/  @!P0 NANOSLEEP.SYNCS 0x989680 ;  /* 0x009896800000895d */ /* 0x004fea0003900000 */
[----:B------:R-:W2:Y:S02]  /*86e0*/  @!P0 SYNCS.PHASECHK.TRANS64 P0, [R3+URZ+0x128], R12 ;  /* 0x0001280c030085a7 */ /* 0x000ea400080010ff */
[----:B--2---:R-:W-:Y:S05]  /*86f0*/  @!P0 BRA `(.L_x_176) ;  /* 0xfffffffc00f08947 */ /* 0x004fea000383ffff */
[----:B------:R-:W-:Y:S05]  /*8700*/  BRA `(.L_x_177) ;  /* 0xffffffc4004c7947 */ /* 0x000fea000383ffff */
.L_x_91:
[----:B------:R-:W-:-:S07]  /*8710*/  MOV R0, UR7 ;  /* 0x0000000700007c02 */ /* 0x000fce0008000f00 */
.L_x_178:
[----:B-1----:R1:W3:Y:S02]  /*8720*/  SYNCS.PHASECHK.TRANS64.TRYWAIT P0, [R0+URZ+0x120], R3 ;  /* 0x00012003000075a7 */ /* 0x0022e400080011ff */
[----:B---3--:R-:W-:Y:S05]  /*8730*/  @!P0 NANOSLEEP.SYNCS 0x989680 ;  /* 0x009896800000895d */ /* 0x008fea0003900000 */
[----:B------:R-:W3:Y:S02]  /*8740*/  @!P0 SYNCS.PHASECHK.TRANS64 P0, [R0+URZ+0x120], R3 ;  /* 0x00012003000085a7 */ /* 0x000ee400080010ff */
[----:B---3--:R-:W-:Y:S05]  /*8750*/  @!P0 BRA `(.L_x_178) ;  /* 0xfffffffc00f08947 */ /* 0x008fea000383ffff */
[----:B------:R-:W-:Y:S05]  /*8760*/  BRA `(.L_x_179) ;  /* 0xffffffc400bc7947 */ /* 0x000fea000383ffff */
.L_x_93:
[----:B--2---:R2:W4:Y:S02]  /*8770*/  SYNCS.PHASECHK.TRANS64.TRYWAIT P0, [R0+URZ+0x140], R3 ;  /* 0x00014003000075a7 */ /* 0x00452400080011ff */
[----:B----4-:R-:W-:Y:S05]  /*8780*/  @!P0 NANOSLEEP.SYNCS 0x989680 ;  /* 0x009896800000895d */ /* 0x010fea0003900000 */
[----:B------:R-:W4:Y:S02]  /*8790*/  @!P0 SYNCS.PHASECHK.TRANS64 P0, [R0+URZ+0x140], R3 ;  /* 0x00014003000085a7 */ /* 0x000f2400080010ff */
[----:B----4-:R-:W-:Y:S05]  /*87a0*/  @!P0 BRA `(.L_x_93) ;  /* 0xfffffffc00f08947 */ /* 0x010fea000383ffff */
[----:B------:R-:W-:Y:S05]  /*87b0*/  BRA `(.L_x_180) ;  /* 0xffffffc8008c7947 */ /* 0x000fea000383ffff */
.L_x_104:
[----:B-1----:R1:W3:Y:S02]  /*87c0*/  SYNCS.PHASECHK.TRANS64.TRYWAIT P1, [R0+URZ+0x110], R3 ;  /* 0x00011003000075a7 */ /* 0x0022e400080211ff */
[----:B---3--:R-:W-:Y:S05]  /*87d0*/  @!P1 NANOSLEEP.SYNCS 0x989680 ;  /* 0x009896800000995d */ /* 0x008fea0003900000 */
[----:B------:R-:W3:Y:S02]  /*87e0*/  @!P1 SYNCS.PHASECHK.TRANS64 P1, [R0+URZ+0x110], R3 ;  /* 0x00011003000095a7 */ /* 0x000ee400080210ff */
[----:B---3--:R-:W-:Y:S05]  /*87f0*/  @!P1 BRA `(.L_x_104) ;  /* 0xfffffffc00f09947 */ /* 0x008fea000383ffff */
[----:B------:R-:W-:Y:S05]  /*8800*/  BRA `(.L_x_103) ;  /* 0xffffffd400a47947 */ /* 0x000fea000383ffff */
.L_x_106:
[----:B---3--:R3:W4:Y:S02]  /*8810*/  SYNCS.PHASECHK.TRANS64.TRYWAIT P0, [R108+URZ+0x160], R7 ;  /* 0x000160076c0075a7 */ /* 0x00872400080011ff */
[----:B----4-:R-:W-:Y:S05]  /*8820*/  @!P0 NANOSLEEP.SYNCS 0x989680 ;  /* 0x009896800000895d */ /* 0x010fea0003900000 */
[----:B------:R-:W4:Y:S02]  /*8830*/  @!P0 SYNCS.PHASECHK.TRANS64 P0, [R108+URZ+0x160], R7 ;  /* 0x000160076c0085a7 */ /* 0x000f2400080010ff */
[----:B----4-:R-:W-:Y:S05]  /*8840*/  @!P0 BRA `(.L_x_106) ;  /* 0xfffffffc00f08947 */ /* 0x010fea000383ffff */
[----:B------:R-:W-:Y:S05]  /*8850*/  BRA `(.L_x_105) ;  /* 0xffffffd400f87947 */ /* 0x000fea000383ffff */
.L_x_114:
[----:B--2---:R2:W3:Y:S02]  /*8860*/  SYNCS.PHASECHK.TRANS64.TRYWAIT P0, [R75+URZ+0x110], R0 ;  /* 0x000110004b0075a7 */ /* 0x0044e400080011ff */
[----:B---3--:R-:W-:Y:S05]  /*8870*/  @!P0 NANOSLEEP.SYNCS 0x989680 ;  /* 0x009896800000895d */ /* 0x008fea0003900000 */
[----:B------:R-:W3:Y:S02]  /*8880*/  @!P0 SYNCS.PHASECHK.TRANS64 P0, [R75+URZ+0x110], R0 ;  /* 0x000110004b0085a7 */ /* 0x000ee400080010ff */
[----:B---3--:R-:W-:Y:S05]  /*8890*/  @!P0 BRA `(.L_x_114) ;  /* 0xfffffffc00f08947 */ /* 0x008fea000383ffff */
[----:B------:R-:W-:Y:S05]  /*88a0*/  BRA `(.L_x_113) ;  /* 0xffffffe000ec7947 */ /* 0x000fea000383ffff */
        .weak           $__internal_0_$__cuda_sm10x_tcgen05_guardrail_trap_col_being_dealloced_not_returned_by_alloc
        .type           $__internal_0_$__cuda_sm10x_tcgen05_guardrail_trap_col_being_dealloced_not_returned_by_alloc,@function
        .size           $__internal_0_$__cuda_sm10x_tcgen05_guardrail_trap_col_being_dealloced_not_returned_by_alloc,($__internal_1_$__cuda_sm10x_tcgen05_guardrail_trap_phase_invalid_during_alloc - $__internal_0_$__cuda_sm10x_tcgen05_guardrail_trap_col_being_dealloced_not_returned_by_alloc)
$__internal_0_$__cuda_sm10x_tcgen05_guardrail_trap_col_being_dealloced_not_returned_by_alloc:
[----:B------:R-:W-:Y:S05]  /*88b0*/  BPT.TRAP 0x1 ;  /* 0x000000040000795c */ /* 0x000fea0000300000 */
[----:B------:R-:W-:-:S04]  /*88c0*/  HFMA2 R3, -RZ, RZ, 0, 0 ;  /* 0x00000000ff037431 */ /* 0x000fc800000001ff */
[----:B------:R-:W-:Y:S05]  /*88d0*/  RET.REL.NODEC R2 `(_ZN7cutlass13device_kernelINS_4gemm6kernel13GemmUniversalIN4cute5tupleIJiiiiEEENS1_10collective13CollectiveMmaINS1_35MainloopSm100TmaUmmaWarpSpecializedILi17ELi2ELi4ENS5_IJNS4_1CILi1EEESB_SB_EEEEENS5_IJNSA_ILi64EEENSA_ILi128EEESE_EEEaNS5_IJlSB_lEEEaNS5_IJSB_llEEENS4_8TiledMMAINS4_8MMA_AtomIJNS4_15SM100_MMA_S8_SSIaaiLi64ELi128ELNS4_4UMMA5MajorE0ELSN_1ELNSM_8SaturateE0EEEEEENS4_6LayoutISC_NS5_IJNSA_ILi0EEESS_SS_EEEEENS5_IJNS4_10UnderscoreESV_SV_EEEEENS4_13SM90_TMA_LOADENS4_14ComposedLayoutINS4_7SwizzleILi2ELi4ELi3EEENS4_18smem_ptr_flag_bitsILi8EEENSR_INS5_IJNSA_ILi8EEESE_EEENS5_IJSE_SB_EEEEEEEvNS4_8identityESY_NSZ_INS10_ILi3ELi4ELi3EEES13_NSR_INS5_IJSF_S14_EEENS5_IJSB_SF_EEEEEEEvS19_EENS_8epilogue10collective18CollectiveEpilogueINS1G_23Sm100TmaWarpSpecializedILi2ELi2ELi32ELb0ELb0EEEJSG_NS5_IJNSR_ISE_SB_EES1L_EEEaSH_aSH_NS1G_6fusion15FusionCallbacksIS1K_NS1N_17LinearCombinationIaiaiLNS_15FloatRoundStyleE2EEESG_S1M_JEEENS4_5SM1004TMEM4LOAD26SM100_TMEM_LOAD_16dp32b32xESY_S18_NS4_39AutoVectorizingCopyWithAssumedAlignmentILi128EEENS4_14SM90_TMA_STOREES18_S1Y_S1Y_EEEvvEEEEvNT_6ParamsE) ;  /* 0xffffff7402c87950 */ /* 0x000fea0003c3ffff */
        .weak           $__internal_1_$__cuda_sm10x_tcgen05_guardrail_trap_phase_invalid_during_alloc
        .type           $__internal_1_$__cuda_sm10x_tcgen05_guardrail_trap_phase_invalid_during_alloc,@function
        .size           $__internal_1_$__cuda_sm10x_tcgen05_guardrail_trap_phase_invalid_during_alloc,($__internal_2_$__cuda_sm10x_tcgen05_guardrail_trap_unallocated_columns_being_dealloced - $__internal_1_$__cuda_sm10x_tcgen05_guardrail_trap_phase_invalid_during_alloc)
$__internal_1_$__cuda_sm10x_tcgen05_guardrail_trap_phase_invalid_during_alloc:
[----:B------:R-:W-:Y:S05]  /*88e0*/  BPT.TRAP 0x1 ;  /* 0x000000040000795c */ /* 0x000fea0000300000 */
[----:B------:R-:W-:-:S04]  /*88f0*/  MOV R3, 0x0 ;  /* 0x0000000000037802 */ /* 0x000fc80000000f00 */
[----:B------:R-:W-:Y:S05]  /*8900*/  RET.REL.NODEC R2 `(_ZN7cutlass13device_kernelINS_4gemm6kernel13GemmUniversalIN4cute5tupleIJiiiiEEENS1_10collective13CollectiveMmaINS1_35MainloopSm100TmaUmmaWarpSpecializedILi17ELi2ELi4ENS5_IJNS4_1CILi1EEESB_SB_EEEEENS5_IJNSA_ILi64EEENSA_ILi128EEESE_EEEaNS5_IJlSB_lEEEaNS5_IJSB_llEEENS4_8TiledMMAINS4_8MMA_AtomIJNS4_15SM100_MMA_S8_SSIaaiLi64ELi128ELNS4_4UMMA5MajorE0ELSN_1ELNSM_8SaturateE0EEEEEENS4_6LayoutISC_NS5_IJNSA_ILi0EEESS_SS_EEEEENS5_IJNS4_10UnderscoreESV_SV_EEEEENS4_13SM90_TMA_LOADENS4_14ComposedLayoutINS4_7SwizzleILi2ELi4ELi3EEENS4_18smem_ptr_flag_bitsILi8EEENSR_INS5_IJNSA_ILi8EEESE_EEENS5_IJSE_SB_EEEEEEEvNS4_8identityESY_NSZ_INS10_ILi3ELi4ELi3EEES13_NSR_INS5_IJSF_S14_EEENS5_IJSB_SF_EEEEEEEvS19_EENS_8epilogue10collective18CollectiveEpilogueINS1G_23Sm100TmaWarpSpecializedILi2ELi2ELi32ELb0ELb0EEEJSG_NS5_IJNSR_ISE_SB_EES1L_EEEaSH_aSH_NS1G_6fusion15FusionCallbacksIS1K_NS1N_17LinearCombinationIaiaiLNS_15FloatRoundStyleE2EEESG_S1M_JEEENS4_5SM1004TMEM4LOAD26SM100_TMEM_LOAD_16dp32b32xESY_S18_NS4_39AutoVectorizingCopyWithAssumedAlignmentILi128EEENS4_14SM90_TMA_STOREES18_S1Y_S1Y_EEEvvEEEEvNT_6ParamsE) ;  /* 0xffffff7402bc7950 */ /* 0x000fea0003c3ffff */
        .weak           $__internal_2_$__cuda_sm10x_tcgen05_guardrail_trap_unallocated_columns_being_dealloced
        .type           $__internal_2_$__cuda_sm10x_tcgen05_guardrail_trap_unallocated_columns_being_dealloced,@function
        .size           $__internal_2_$__cuda_sm10x_tcgen05_guardrail_trap_unallocated_columns_being_dealloced,(.L_x_182 - $__internal_2_$__cuda_sm10x_tcgen05_guardrail_trap_unallocated_columns_being_dealloced)
$__internal_2_$__cuda_sm10x_tcgen05_guardrail_trap_unallocated_columns_being_dealloced:
[----:B------:R-:W-:Y:S05]  /*8910*/  BPT.TRAP 0x1 ;  /* 0x000000040000795c */ /* 0x000fea0000300000 */
[----:B------:R-:W-:-:S04]  /*8920*/  HFMA2 R3, -RZ, RZ, 0, 0 ;  /* 0x00000000ff037431 */ /* 0x000fc800000001ff */
[----:B------:R-:W-:Y:S05]  /*8930*/  RET.REL.NODEC R2 `(_ZN7cutlass13device_kernelINS_4gemm6kernel13GemmUniversalIN4cute5tupleIJiiiiEEENS1_10collective13CollectiveMmaINS1_35MainloopSm100TmaUmmaWarpSpecializedILi17ELi2ELi4ENS5_IJNS4_1CILi1EEESB_SB_EEEEENS5_IJNSA_ILi64EEENSA_ILi128EEESE_EEEaNS5_IJlSB_lEEEaNS5_IJSB_llEEENS4_8TiledMMAINS4_8MMA_AtomIJNS4_15SM100_MMA_S8_SSIaaiLi64ELi128ELNS4_4UMMA5MajorE0ELSN_1ELNSM_8SaturateE0EEEEEENS4_6LayoutISC_NS5_IJNSA_ILi0EEESS_SS_EEEEENS5_IJNS4_10UnderscoreESV_SV_EEEEENS4_13SM90_TMA_LOADENS4_14ComposedLayoutINS4_7SwizzleILi2ELi4ELi3EEENS4_18smem_ptr_flag_bitsILi8EEENSR_INS5_IJNSA_ILi8EEESE_EEENS5_IJSE_SB_EEEEEEEvNS4_8identityESY_NSZ_INS10_ILi3ELi4ELi3EEES13_NSR_INS5_IJSF_S14_EEENS5_IJSB_SF_EEEEEEEvS19_EENS_8epilogue10collective18CollectiveEpilogueINS1G_23Sm100TmaWarpSpecializedILi2ELi2ELi32ELb0ELb0EEEJSG_NS5_IJNSR_ISE_SB_EES1L_EEEaSH_aSH_NS1G_6fusion15FusionCallbacksIS1K_NS1N_17LinearCombinationIaiaiLNS_15FloatRoundStyleE2EEESG_S1M_JEEENS4_5SM1004TMEM4LOAD26SM100_TMEM_LOAD_16dp32b32xESY_S18_NS4_39AutoVectorizingCopyWithAssumedAlignmentILi128EEENS4_14SM90_TMA_STOREES18_S1Y_S1Y_EEEvvEEEEvNT_6ParamsE) ;  /* 0xffffff7402b07950 */ /* 0x000fea0003c3ffff */
.L_x_181:
[----:B------:R-:W-:-:S00]  /*8940*/  BRA `(.L_x_181) ;  /* 0xfffffffc00fc7947 */ /* 0x000fc0000383ffff */
[----:B------:R-:W-:-:S00]  /*8950*/  NOP ;  /* 0x0000000000007918 */ /* 0x000fc00000000000 */
        /* <DEDUP_REMOVED lines=10> */
.L_x_182:


//--------------------- .nv.global.init           --------------------------
	.section	.nv.global.init,"aw",@progbits
.nv.global.init:
	.type		$str$27,@object
	.size		$str$27,($str$28 - $str$27)
$str$27:
        /*0000*/ 	.byte	0x28, 0x61, 0x64, 0x64, 0x72, 0x65, 0x73, 0x73, 0x20, 0x26, 0x20, 0x6d, 0x61, 0x73, 0x6b, 0x29
        /*0010*/ 	.byte	0x20, 0x3d, 0x3d, 0x20, 0x30, 0x00
	.type		$str$28,@object
	.size		$str$28,($str$26 - $str$28)
$str$28:
        /*0016*/ 	.byte	0x2f, 0x74, 0x6d, 0x70, 0x2f, 0x63, 0x75, 0x74, 0x6c, 0x61, 0x73, 0x73, 0x5f, 0x73, 0x77, 0x65
        /*0026*/ 	.byte	0x65, 0x70, 0x5f, 0x73, 0x72, 0x63, 0x2f, 0x69, 0x6e, 0x63, 0x6c, 0x75, 0x64, 0x65, 0x2f, 0x63
        /*0036*/ 	.byte	0x75, 0x74, 0x65, 0x2f, 0x70, 0x6f, 0x69, 0x6e, 0x74, 0x65, 0x72, 0x5f, 0x66, 0x6c, 0x61, 0x67
        /*0046*/ 	.byte	0x67, 0x65, 0x64, 0x2e, 0x68, 0x70, 0x70, 0x00
	.type		$str$26,@object
	.size		$str$26,($str$25 - $str$26)
$str$26:
        /*004e*/ 	.byte	0x2f, 0x74, 0x6d, 0x70, 0x2f, 0x63, 0x75, 0x74, 0x6c, 0x61, 0x73, 0x73, 0x5f, 0x73, 0x77, 0x65
        /*005e*/ 	.byte	0x65, 0x70, 0x5f, 0x73, 0x72, 0x63, 0x2f, 0x69, 0x6e, 0x63, 0x6c, 0x75, 0x64, 0x65, 0x2f, 0x63
        /*006e*/ 	.byte	0x75, 0x74, 0x65, 0x2f, 0x61, 0x74, 0x6f, 0x6d, 0x2f, 0x63, 0x6f, 0x70, 0x79, 0x5f, 0x74, 0x72
        /*007e*/ 	.byte	0x61, 0x69, 0x74, 0x73, 0x5f, 0x73, 0x6d, 0x31, 0x30, 0x30, 0x2e, 0x68, 0x70, 0x70, 0x00
	.type		$str$25,@object
	.size		$str$25,(__unnamed_1 - $str$25)
$str$25:
        /*008d*/ 	.byte	0x28, 0x28, 0x75, 0x69, 0x6e, 0x74, 0x33, 0x32, 0x5f, 0x74, 0x28, 0x74, 0x68, 0x72, 0x65, 0x61
        /*009d*/ 	.byte	0x64, 0x49, 0x64, 0x78, 0x2e, 0x78, 0x29, 0x20, 0x2f, 0x20, 0x33, 0x32, 0x29, 0x20, 0x25, 0x20
        /*00ad*/ 	.byte	0x34, 0x29, 0x20, 0x3d, 0x3d, 0x20, 0x28, 0x28, 0x28, 0x74, 0x6d, 0x65, 0x6d, 0x5f, 0x61, 0x64
        /*00bd*/ 	.byte	0x64, 0x72, 0x20, 0x3e, 0x3e, 0x20, 0x31, 0x36, 0x29, 0x20, 0x2f, 0x20, 0x33, 0x32, 0x29, 0x20
        /*00cd*/ 	.byte	0x25, 0x20, 0x34, 0x29, 0x00
	.type		__unnamed_1,@object
	.size		__unnamed_1,(__unnamed_2 - __unnamed_1)
__unnamed_1:
        /*00d2*/ 	.byte	0x61, 0x75, 0x74, 0x6f, 0x20, 0x63, 0x75, 0x74, 0x65, 0x3a, 0x3a, 0x61, 0x73, 0x5f, 0x70, 0x6f
        /* <DEDUP_REMOVED lines=24> */
        /*0262*/ 	.byte	0x00
	.type		__unnamed_2,@object
	.size		__unnamed_2,(.L_2 - __unnamed_2)
__unnamed_2:
        /* <DEDUP_REMOVED lines=41> */
.L_2:


//--------------------- .nv.shared._ZN7cutlass13device_kernelINS_4gemm6kernel13GemmUniversalIN4cute5tupleIJiiiiEEENS1_10collective13CollectiveMmaINS1_35MainloopSm100TmaUmmaWarpSpecializedILi17ELi2ELi4ENS5_IJNS4_1CILi1EEESB_SB_EEEEENS5_IJNSA_ILi64EEENSA_ILi128EEESE_EEEaNS5_IJlSB_lEEEaNS5_IJSB_llEEENS4_8TiledMMAINS4_8MMA_AtomIJNS4_15SM100_MMA_S8_SSIaaiLi64ELi128ELNS4_4UMMA5MajorE0ELSN_1ELNSM_8SaturateE0EEEEEENS4_6LayoutISC_NS5_IJNSA_ILi0EEESS_SS_EEEEENS5_IJNS4_10UnderscoreESV_SV_EEEEENS4_13SM90_TMA_LOADENS4_14ComposedLayoutINS4_7SwizzleILi2ELi4ELi3EEENS4_18smem_ptr_flag_bitsILi8EEENSR_INS5_IJNSA_ILi8EEESE_EEENS5_IJSE_SB_EEEEEEEvNS4_8identityESY_NSZ_INS10_ILi3ELi4ELi3EEES13_NSR_INS5_IJSF_S14_EEENS5_IJSB_SF_EEEEEEEvS19_EENS_8epilogue10collective18CollectiveEpilogueINS1G_23Sm100TmaWarpSpecializedILi2ELi2ELi32ELb0ELb0EEEJSG_NS5_IJNSR_ISE_SB_EES1L_EEEaSH_aSH_NS1G_6fusion15FusionCallbacksIS1K_NS1N_17LinearCombinationIaiaiLNS_15FloatRoundStyleE2EEESG_S1M_JEEENS4_5SM1004TMEM4LOAD26SM100_TMEM_LOAD_16dp32b32xESY_S18_NS4_39AutoVectorizingCopyWithAssumedAlignmentILi128EEENS4_14SM90_TMA_STOREES18_S1Y_S1Y_EEEvvEEEEvNT_6ParamsE --------------------------
	.section	.nv.shared._ZN7cutlass13device_kernelINS_4gemm6kernel13GemmUniversalIN4cute5tupleIJiiiiEEENS1_10collective13CollectiveMmaINS1_35MainloopSm100TmaUmmaWarpSpecializedILi17ELi2ELi4ENS5_IJNS4_1CILi1EEESB_SB_EEEEENS5_IJNSA_ILi64EEENSA_ILi128EEESE_EEEaNS5_IJlSB_lEEEaNS5_IJSB_llEEENS4_8TiledMMAINS4_8MMA_AtomIJNS4_15SM100_MMA_S8_SSIaaiLi64ELi128ELNS4_4UMMA5MajorE0ELSN_1ELNSM_8SaturateE0EEEEEENS4_6LayoutISC_NS5_IJNSA_ILi0EEESS_SS_EEEEENS5_IJNS4_10UnderscoreESV_SV_EEEEENS4_13SM90_TMA_LOADENS4_14ComposedLayoutINS4_7SwizzleILi2ELi4ELi3EEENS4_18smem_ptr_flag_bitsILi8EEENSR_INS5_IJNSA_ILi8EEESE_EEENS5_IJSE_SB_EEEEEEEvNS4_8identityESY_NSZ_INS10_ILi3ELi4ELi3EEES13_NSR_INS5_IJSF_S14_EEENS5_IJSB_SF_EEEEEEEvS19_EENS_8epilogue10collective18CollectiveEpilogueINS1G_23Sm100TmaWarpSpecializedILi2ELi2ELi32ELb0ELb0EEEJSG_NS5_IJNSR_ISE_SB_EES1L_EEEaSH_aSH_NS1G_6fusion15FusionCallbacksIS1K_NS1N_17LinearCombinationIaiaiLNS_15FloatRoundStyleE2EEESG_S1M_JEEENS4_5SM1004TMEM4LOAD26SM100_TMEM_LOAD_16dp32b32xESY_S18_NS4_39AutoVectorizingCopyWithAssumedAlignmentILi128EEENS4_14SM90_TMA_STOREES18_S1Y_S1Y_EEEvvEEEEvNT_6ParamsE,"aw",@nobits
	.sectionflags	@""
	.align	16
	.zero		1024


//--------------------- .nv.shared.reserved.0     --------------------------
	.section	.nv.shared.reserved.0,"aw",@nobits
	.weak		__nv_reservedSMEM_offset_0_alias
	.size		__nv_reservedSMEM_offset_0_alias, 0, 64
	.other		__nv_reservedSMEM_offset_0_alias,@"STO_CUDA_RESERVED_SHARED STV_DEFAULT"
__nv_reservedSMEM_offset_0_alias:
	.zero		0
.nv.shared.reserved.0:
	.zero		64
	.weak		__nv_reservedSMEM_tcgen05_partition
	.type		__nv_reservedSMEM_tcgen05_partition,@object
	.size		__nv_reservedSMEM_tcgen05_partition,(.L_0 - __nv_reservedSMEM_tcgen05_partition)
__nv_reservedSMEM_tcgen05_partition:
	.zero		32
.L_0:


//--------------------- .nv.global                --------------------------
	.section	.nv.global,"aw",@nobits
.nv.global:
	.type		_ZN40_INTERNAL_2f5e7d15_4_k_cu_8c0a4323_265474cute1_E,@object
	.size		_ZN40_INTERNAL_2f5e7d15_4_k_cu_8c0a4323_265474cute1_E,(_ZN40_INTERNAL_2f5e7d15_4_k_cu_8c0a4323_265474cuda3std3__45__cpo6cbeginE - _ZN40_INTERNAL_2f5e7d15_4_k_cu_8c0a4323_265474cute1_E)
_ZN40_INTERNAL_2f5e7d15_4_k_cu_8c0a4323_265474cute1_E:
	.zero		1
	.type		_ZN40_INTERNAL_2f5e7d15_4_k_cu_8c0a4323_265474cuda3std3__45__cpo6cbeginE,@object
	.size		_ZN40_INTERNAL_2f5e7d15_4_k_cu_8c0a4323_265474cuda3std3__45__cpo6cbeginE,(_ZN40_INTERNAL_2f5e7d15_4_k_cu_8c0a4323_265474cuda3std3__48in_placeE - _ZN40_INTERNAL_2f5e7d15_4_k_cu_8c0a4323_265474cuda3std3__45__cpo6cbeginE)
_ZN40_INTERNAL_2f5e7d15_4_k_cu_8c0a4323_265474cuda3std3__45__cpo6cbeginE:
	.zero		1
	.type		_ZN40_INTERNAL_2f5e7d15_4_k_cu_8c0a4323_265474cuda3std3__48in_placeE,@object
	.size		_ZN40_INTERNAL_2f5e7d15_4_k_cu_8c0a4323_265474cuda3std3__48in_placeE,(_ZN40_INTERNAL_2f5e7d15_4_k_cu_8c0a4323_265474cuda3std6ranges3__45__cpo9iter_moveE - _ZN40_INTERNAL_2f5e7d15_4_k_cu_8c0a4323_265474cuda3std3__48in_placeE)
_ZN40_INTERNAL_2f5e7d15_4_k_cu_8c0a4323_265474cuda3std3__48in_placeE:
	.zero		1
	.type		_ZN40_INTERNAL_2f5e7d15_4_k_cu_8c0a4323_265474cuda3std6ranges3__45__cpo9iter_moveE,@object
	.size		_ZN40_INTERNAL_2f5e7d15_4_k_cu_8c0a4323_265474cuda3std6ranges3__45__cpo9iter_moveE,(_ZN40_INTERNAL_2f5e7d15_4_k_cu_8c0a4323_265474cuda3std3__45__cpo5beginE - _ZN40_INTERNAL_2f5e7d15_4_k_cu_8c0a4323_265474cuda3std6ranges3__45__cpo9iter_moveE)
_ZN40_INTERNAL_2f5e7d15_4_k_cu_8c0a4323_265474cuda3std6ranges3__45__cpo9iter_moveE:
	.zero		1
	.type		_ZN40_INTERNAL_2f5e7d15_4_k_cu_8c0a4323_265474cuda3std3__45__cpo5beginE,@object
	.size		_ZN40_INTERNAL_2f5e7d15_4_k_cu_8c0a4323_265474cuda3std3__45__cpo5beginE,(_ZN40_INTERNAL_2f5e7d15_4_k_cu_8c0a4323_265474cuda3std3__442_GLOBAL__N__2f5e7d15_4_k_cu_8c0a4323_265476ignoreE - _ZN40_INTERNAL_2f5e7d15_4_k_cu_8c0a4323_265474cuda3std3__45__cpo5beginE)
_ZN40_INTERNAL_2f5e7d15_4_k_cu_8c0a4323_265474cuda3std3__45__cpo5beginE:
	.zero		1
	.type		_ZN40_INTERNAL_2f5e7d15_4_k_cu_8c0a4323_265474cuda3std3__442_GLOBAL__N__2f5e7d15_4_k_cu_8c0a4323_265476ignoreE,@object
	.size		_ZN40_INTERNAL_2f5e7d15_4_k_cu_8c0a4323_265474cuda3std3__442_GLOBAL__N__2f5e7d15_4_k_cu_8c0a4323_265476ignoreE,(_ZN40_INTERNAL_2f5e7d15_4_k_cu_8c0a4323_265474cute7productE - _ZN40_INTERNAL_2f5e7d15_4_k_cu_8c0a4323_265474cuda3std3__442_GLOBAL__N__2f5e7d15_4_k_cu_8c0a4323_265476ignoreE)
_ZN40_INTERNAL_2f5e7d15_4_k_cu_8c0a4323_265474cuda3std3__442_GLOBAL__N__2f5e7d15_4_k_cu_8c0a4323_265476ignoreE:
	.zero		1
	.type		_ZN40_INTERNAL_2f5e7d15_4_k_cu_8c0a4323_265474cute7productE,@object
	.size		_ZN40_INTERNAL_2f5e7d15_4_k_cu_8c0a4323_265474cute7productE,(_ZN40_INTERNAL_2f5e7d15_4_k_cu_8c0a4323_265474cuda3std3__45__cpo3endE - _ZN40_INTERNAL_2f5e7d15_4_k_cu_8c0a4323_265474cute7productE)
_ZN40_INTERNAL_2f5e7d15_4_k_cu_8c0a4323_265474cute7productE:
	.zero		1
	.type		_ZN40_INTERNAL_2f5e7d15_4_k_cu_8c0a4323_265474cuda3std3__45__cpo3endE,@object
	.size		_ZN40_INTERNAL_2f5e7d15_4_k_cu_8c0a4323_265474cuda3std3__45__cpo3endE,(_ZN40_INTERNAL_2f5e7d15_4_k_cu_8c0a4323_265474cuda3std3__419piecewise_constructE - _ZN40_INTERNAL_2f5e7d15_4_k_cu_8c0a4323_265474cuda3std3__45__cpo3endE)
_ZN40_INTERNAL_2f5e7d15_4_k_cu_8c0a4323_265474cuda3std3__45__cpo3endE:
	.zero		1
	.type		_ZN40_INTERNAL_2f5e7d15_4_k_cu_8c0a4323_265474cuda3std3__419piecewise_constructE,@object
	.size		_ZN40_INTERNAL_2f5e7d15_4_k_cu_8c0a4323_265474cuda3std3__419piecewise_constructE,(_ZN40_INTERNAL_2f5e7d15_4_k_cu_8c0a4323_265474cuda3std3__45__cpo4cendE - _ZN40_INTERNAL_2f5e7d15_4_k_cu_8c0a4323_265474cuda3std3__419piecewise_constructE)
_ZN40_INTERNAL_2f5e7d15_4_k_cu_8c0a4323_265474cuda3std3__419piecewise_constructE:
	.zero		1
	.type		_ZN40_INTERNAL_2f5e7d15_4_k_cu_8c0a4323_265474cuda3std3__45__cpo4cendE,@object
	.size		_ZN40_INTERNAL_2f5e7d15_4_k_cu_8c0a4323_265474cuda3std3__45__cpo4cendE,(_ZN40_INTERNAL_2f5e7d15_4_k_cu_8c0a4323_265474cuda3std6ranges3__45__cpo4swapE - _ZN40_INTERNAL_2f5e7d15_4_k_cu_8c0a4323_265474cuda3std3__45__cpo4cendE)
_ZN40_INTERNAL_2f5e7d15_4_k_cu_8c0a4323_265474cuda3std3__45__cpo4cendE:
	.zero		1
	.type		_ZN40_INTERNAL_2f5e7d15_4_k_cu_8c0a4323_265474cuda3std6ranges3__45__cpo4swapE,@object
	.size		_ZN40_INTERNAL_2f5e7d15_4_k_cu_8c0a4323_265474cuda3std6ranges3__45__cpo4swapE,(.L_10 - _ZN40_INTERNAL_2f5e7d15_4_k_cu_8c0a4323_265474cuda3std6ranges3__45__cpo4swapE)
_ZN40_INTERNAL_2f5e7d15_4_k_cu_8c0a4323_265474cuda3std6ranges3__45__cpo4swapE:
	.zero		1
.L_10:


//--------------------- .nv.constant0._ZN7cutlass13device_kernelINS_4gemm6kernel13GemmUniversalIN4cute5tupleIJiiiiEEENS1_10collective13CollectiveMmaINS1_35MainloopSm100TmaUmmaWarpSpecializedILi17ELi2ELi4ENS5_IJNS4_1CILi1EEESB_SB_EEEEENS5_IJNSA_ILi64EEENSA_ILi128EEESE_EEEaNS5_IJlSB_lEEEaNS5_IJSB_llEEENS4_8TiledMMAINS4_8MMA_AtomIJNS4_15SM100_MMA_S8_SSIaaiLi64ELi128ELNS4_4UMMA5MajorE0ELSN_1ELNSM_8SaturateE0EEEEEENS4_6LayoutISC_NS5_IJNSA_ILi0EEESS_SS_EEEEENS5_IJNS4_10UnderscoreESV_SV_EEEEENS4_13SM90_TMA_LOADENS4_14ComposedLayoutINS4_7SwizzleILi2ELi4ELi3EEENS4_18smem_ptr_flag_bitsILi8EEENSR_INS5_IJNSA_ILi8EEESE_EEENS5_IJSE_SB_EEEEEEEvNS4_8identityESY_NSZ_INS10_ILi3ELi4ELi3EEES13_NSR_INS5_IJSF_S14_EEENS5_IJSB_SF_EEEEEEEvS19_EENS_8epilogue10collective18CollectiveEpilogueINS1G_23Sm100TmaWarpSpecializedILi2ELi2ELi32ELb0ELb0EEEJSG_NS5_IJNSR_ISE_SB_EES1L_EEEaSH_aSH_NS1G_6fusion15FusionCallbacksIS1K_NS1N_17LinearCombinationIaiaiLNS_15FloatRoundStyleE2EEESG_S1M_JEEENS4_5SM1004TMEM4LOAD26SM100_TMEM_LOAD_16dp32b32xESY_S18_NS4_39AutoVectorizingCopyWithAssumedAlignmentILi128EEENS4_14SM90_TMA_STOREES18_S1Y_S1Y_EEEvvEEEEvNT_6ParamsE --------------------------
	.section	.nv.constant0._ZN7cutlass13device_kernelINS_4gemm6kernel13GemmUniversalIN4cute5tupleIJiiiiEEENS1_10collective13CollectiveMmaINS1_35MainloopSm100TmaUmmaWarpSpecializedILi17ELi2ELi4ENS5_IJNS4_1CILi1EEESB_SB_EEEEENS5_IJNSA_ILi64EEENSA_ILi128EEESE_EEEaNS5_IJlSB_lEEEaNS5_IJSB_llEEENS4_8TiledMMAINS4_8MMA_AtomIJNS4_15SM100_MMA_S8_SSIaaiLi64ELi128ELNS4_4UMMA5MajorE0ELSN_1ELNSM_8SaturateE0EEEEEENS4_6LayoutISC_NS5_IJNSA_ILi0EEESS_SS_EEEEENS5_IJNS4_10UnderscoreESV_SV_EEEEENS4_13SM90_TMA_LOADENS4_14ComposedLayoutINS4_7SwizzleILi2ELi4ELi3EEENS4_18smem_ptr_flag_bitsILi8EEENSR_INS5_IJNSA_ILi8EEESE_EEENS5_IJSE_SB_EEEEEEEvNS4_8identityESY_NSZ_INS10_ILi3ELi4ELi3EEES13_NSR_INS5_IJSF_S14_EEENS5_IJSB_SF_EEEEEEEvS19_EENS_8epilogue10collective18CollectiveEpilogueINS1G_23Sm100TmaWarpSpecializedILi2ELi2ELi32ELb0ELb0EEEJSG_NS5_IJNSR_ISE_SB_EES1L_EEEaSH_aSH_NS1G_6fusion15FusionCallbacksIS1K_NS1N_17LinearCombinationIaiaiLNS_15FloatRoundStyleE2EEESG_S1M_JEEENS4_5SM1004TMEM4LOAD26SM100_TMEM_LOAD_16dp32b32xESY_S18_NS4_39AutoVectorizingCopyWithAssumedAlignmentILi128EEENS4_14SM90_TMA_STOREES18_S1Y_S1Y_EEEvvEEEEvNT_6ParamsE,"a",@progbits
	.sectionflags	@""
	.align	4
.nv.constant0._ZN7cutlass13device_kernelINS_4gemm6kernel13GemmUniversalIN4cute5tupleIJiiiiEEENS1_10collective13CollectiveMmaINS1_35MainloopSm100TmaUmmaWarpSpecializedILi17ELi2ELi4ENS5_IJNS4_1CILi1EEESB_SB_EEEEENS5_IJNSA_ILi64EEENSA_ILi128EEESE_EEEaNS5_IJlSB_lEEEaNS5_IJSB_llEEENS4_8TiledMMAINS4_8MMA_AtomIJNS4_15SM100_MMA_S8_SSIaaiLi64ELi128ELNS4_4UMMA5MajorE0ELSN_1ELNSM_8SaturateE0EEEEEENS4_6LayoutISC_NS5_IJNSA_ILi0EEESS_SS_EEEEENS5_IJNS4_10UnderscoreESV_SV_EEEEENS4_13SM90_TMA_LOADENS4_14ComposedLayoutINS4_7SwizzleILi2ELi4ELi3EEENS4_18smem_ptr_flag_bitsILi8EEENSR_INS5_IJNSA_ILi8EEESE_EEENS5_IJSE_SB_EEEEEEEvNS4_8identityESY_NSZ_INS10_ILi3ELi4ELi3EEES13_NSR_INS5_IJSF_S14_EEENS5_IJSB_SF_EEEEEEEvS19_EENS_8epilogue10collective18CollectiveEpilogueINS1G_23Sm100TmaWarpSpecializedILi2ELi2ELi32ELb0ELb0EEEJSG_NS5_IJNSR_ISE_SB_EES1L_EEEaSH_aSH_NS1G_6fusion15FusionCallbacksIS1K_NS1N_17LinearCombinationIaiaiLNS_15FloatRoundStyleE2EEESG_S1M_JEEENS4_5SM1004TMEM4LOAD26SM100_TMEM_LOAD_16dp32b32xESY_S18_NS4_39AutoVectorizingCopyWithAssumedAlignmentILi128EEENS4_14SM90_TMA_STOREES18_S1Y_S1Y_EEEvvEEEEvNT_6ParamsE:
	.zero		2944


//--------------------- SYMBOLS --------------------------

	.type		.nv.reservedSmem.offset0,@object
	.size		.nv.reservedSmem.offset0,0x4
	.type		.nv.reservedSmem.cap,@object
	.size		.nv.reservedSmem.cap,0x4
	.type		__assertfail,@function
